	.headerflags	@"EF_CUDA_TEXMODE_UNIFIED EF_CUDA_64BIT_ADDRESS EF_CUDA_ACCELERATORS EF_CUDA_SM90 EF_CUDA_VIRTUAL_SM(EF_CUDA_SM90)"
	.elftype	@"ET_EXEC"


//--------------------- .nv.info                  --------------------------
	.section	.nv.info,"",@"SHT_CUDA_INFO"
	.align	4


	//----- nvinfo : EIATTR_REGCOUNT
	.align		4
        /*0000*/ 	.byte	0x04, 0x2f
        /*0002*/ 	.short	(.L_2 - .L_1)
	.align		4
.L_1:
        /*0004*/ 	.word	index@(triton_red_fused__native_batch_norm_legit_functional_add_clone_convolution_55)
        /*0008*/ 	.word	0x00000023


	//----- nvinfo : EIATTR_MIN_STACK_SIZE
	.align		4
.L_2:
        /*000c*/ 	.byte	0x04, 0x12
        /*000e*/ 	.short	(.L_4 - .L_3)
	.align		4
.L_3:
        /*0010*/ 	.word	index@(triton_red_fused__native_batch_norm_legit_functional_add_clone_convolution_55)
        /*0014*/ 	.word	0x00000000


	//----- nvinfo : EIATTR_FRAME_SIZE
	.align		4
.L_4:
        /*0018*/ 	.byte	0x04, 0x11
        /*001a*/ 	.short	(.L_6 - .L_5)
	.align		4
.L_5:
        /*001c*/ 	.word	index@(triton_red_fused__native_batch_norm_legit_functional_add_clone_convolution_55)
        /*0020*/ 	.word	0x00000000


	//----- nvinfo : EIATTR_MIN_STACK_SIZE
	.align		4
.L_6:
        /*0024*/ 	.byte	0x04, 0x12
        /*0026*/ 	.short	(.L_8 - .L_7)
	.align		4
.L_7:
        /*0028*/ 	.word	index@(triton_red_fused__native_batch_norm_legit_functional_add_clone_convolution_55)
        /*002c*/ 	.word	0x00000000
.L_8:


//--------------------- .nv.info.triton_red_fused__native_batch_norm_legit_functional_add_clone_convolution_55 --------------------------
	.section	.nv.info.triton_red_fused__native_batch_norm_legit_functional_add_clone_convolution_55,"",@"SHT_CUDA_INFO"
	.sectionflags	@""
	.align	4


	//----- nvinfo : EIATTR_CUDA_API_VERSION
	.align		4
        /*0000*/ 	.byte	0x04, 0x37
        /*0002*/ 	.short	(.L_10 - .L_9)
.L_9:
        /*0004*/ 	.word	0x0000007c


	//----- nvinfo : EIATTR_KPARAM_INFO
	.align		4
.L_10:
        /*0008*/ 	.byte	0x04, 0x17
        /*000a*/ 	.short	(.L_12 - .L_11)
.L_11:
        /*000c*/ 	.word	0x00000000
        /*0010*/ 	.short	0x000a
        /*0012*/ 	.short	0x004c
        /*0014*/ 	.byte	0x00, 0xf0, 0x11, 0x00


	//----- nvinfo : EIATTR_KPARAM_INFO
	.align		4
.L_12:
        /*0018*/ 	.byte	0x04, 0x17
        /*001a*/ 	.short	(.L_14 - .L_13)
.L_13:
        /*001c*/ 	.word	0x00000000
        /*0020*/ 	.short	0x0009
        /*0022*/ 	.short	0x0048
        /*0024*/ 	.byte	0x00, 0xf0, 0x11, 0x00


	//----- nvinfo : EIATTR_KPARAM_INFO
	.align		4
.L_14:
        /*0028*/ 	.byte	0x04, 0x17
        /*002a*/ 	.short	(.L_16 - .L_15)
.L_15:
        /*002c*/ 	.word	0x00000000
        /*0030*/ 	.short	0x0008
        /*0032*/ 	.short	0x0040
        /*0034*/ 	.byte	0x00, 0xf4, 0x21, 0x00


	//----- nvinfo : EIATTR_KPARAM_INFO
	.align		4
.L_16:
        /*0038*/ 	.byte	0x04, 0x17
        /*003a*/ 	.short	(.L_18 - .L_17)
.L_17:
        /*003c*/ 	.word	0x00000000
        /*0040*/ 	.short	0x0007
        /*0042*/ 	.short	0x0038
        /*0044*/ 	.byte	0x00, 0xf4, 0x21, 0x00


	//----- nvinfo : EIATTR_KPARAM_INFO
	.align		4
.L_18:
        /*0048*/ 	.byte	0x04, 0x17
        /*004a*/ 	.short	(.L_20 - .L_19)
.L_19:
        /*004c*/ 	.word	0x00000000
        /*0050*/ 	.short	0x0006
        /*0052*/ 	.short	0x0030
        /*0054*/ 	.byte	0x00, 0xf4, 0x21, 0x00


	//----- nvinfo : EIATTR_KPARAM_INFO
	.align		4
.L_20:
        /*0058*/ 	.byte	0x04, 0x17
        /*005a*/ 	.short	(.L_22 - .L_21)
.L_21:
        /*005c*/ 	.word	0x00000000
        /*0060*/ 	.short	0x0005
        /*0062*/ 	.short	0x0028
        /*0064*/ 	.byte	0x00, 0xf4, 0x21, 0x00


	//----- nvinfo : EIATTR_KPARAM_INFO
	.align		4
.L_22:
        /*0068*/ 	.byte	0x04, 0x17
        /*006a*/ 	.short	(.L_24 - .L_23)
.L_23:
        /*006c*/ 	.word	0x00000000
        /*0070*/ 	.short	0x0004
        /*0072*/ 	.short	0x0020
        /*0074*/ 	.byte	0x00, 0xf4, 0x21, 0x00


	//----- nvinfo : EIATTR_KPARAM_INFO
	.align		4
.L_24:
        /*0078*/ 	.byte	0x04, 0x17
        /*007a*/ 	.short	(.L_26 - .L_25)
.L_25:
        /*007c*/ 	.word	0x00000000
        /*0080*/ 	.short	0x0003
        /*0082*/ 	.short	0x0018
        /*0084*/ 	.byte	0x00, 0xf4, 0x21, 0x00


	//----- nvinfo : EIATTR_KPARAM_INFO
	.align		4
.L_26:
        /*0088*/ 	.byte	0x04, 0x17
        /*008a*/ 	.short	(.L_28 - .L_27)
.L_27:
        /*008c*/ 	.word	0x00000000
        /*0090*/ 	.short	0x0002
        /*0092*/ 	.short	0x0010
        /*0094*/ 	.byte	0x00, 0xf4, 0x21, 0x00


	//----- nvinfo : EIATTR_KPARAM_INFO
	.align		4
.L_28:
        /*0098*/ 	.byte	0x04, 0x17
        /*009a*/ 	.short	(.L_30 - .L_29)
.L_29:
        /*009c*/ 	.word	0x00000000
        /*00a0*/ 	.short	0x0001
        /*00a2*/ 	.short	0x0008
        /*00a4*/ 	.byte	0x00, 0xf4, 0x21, 0x00


	//----- nvinfo : EIATTR_KPARAM_INFO
	.align		4
.L_30:
        /*00a8*/ 	.byte	0x04, 0x17
        /*00aa*/ 	.short	(.L_32 - .L_31)
.L_31:
        /*00ac*/ 	.word	0x00000000
        /*00b0*/ 	.short	0x0000
        /*00b2*/ 	.short	0x0000
        /*00b4*/ 	.byte	0x00, 0xf4, 0x21, 0x00


	//----- nvinfo : EIATTR_SPARSE_MMA_MASK
	.align		4
.L_32:
        /*00b8*/ 	.byte	0x03, 0x50
        /*00ba*/ 	.short	0x0000


	//----- nvinfo : EIATTR_MAXREG_COUNT
	.align		4
        /*00bc*/ 	.byte	0x03, 0x1b
        /*00be*/ 	.short	0x00ff


	//----- nvinfo : EIATTR_COOP_GROUP_MASK_REGIDS
	.align		4
        /*00c0*/ 	.byte	0x04, 0x29
        /*00c2*/ 	.short	(.L_34 - .L_33)


	//   ....[0]....
.L_33:
        /*00c4*/ 	.word	0xffffffff


	//   ....[1]....
        /*00c8*/ 	.word	0xffffffff


	//   ....[2]....
        /*00cc*/ 	.word	0xffffffff


	//   ....[3]....
        /*00d0*/ 	.word	0xffffffff


	//   ....[4]....
        /*00d4*/ 	.word	0xffffffff


	//   ....[5]....
        /*00d8*/ 	.word	0xffffffff


	//   ....[6]....
        /*00dc*/ 	.word	0xffffffff


	//   ....[7]....
        /*00e0*/ 	.word	0xffffffff


	//   ....[8]....
        /*00e4*/ 	.word	0xffffffff


	//   ....[9]....
        /*00e8*/ 	.word	0xffffffff


	//   ....[10]....
        /*00ec*/ 	.word	0xffffffff


	//   ....[11]....
        /*00f0*/ 	.word	0xffffffff


	//   ....[12]....
        /*00f4*/ 	.word	0xffffffff


	//   ....[13]....
        /*00f8*/ 	.word	0xffffffff


	//   ....[14]....
        /*00fc*/ 	.word	0xffffffff


	//   ....[15]....
        /*0100*/ 	.word	0xffffffff


	//   ....[16]....
        /*0104*/ 	.word	0xffffffff


	//   ....[17]....
        /*0108*/ 	.word	0xffffffff


	//   ....[18]....
        /*010c*/ 	.word	0xffffffff


	//----- nvinfo : EIATTR_COOP_GROUP_INSTR_OFFSETS
	.align		4
.L_34:
        /*0110*/ 	.byte	0x04, 0x28
        /*0112*/ 	.short	(.L_36 - .L_35)


	//   ....[0]....
.L_35:
        /*0114*/ 	.word	0x00000e10


	//   ....[1]....
        /*0118*/ 	.word	0x00000ef0


	//   ....[2]....
        /*011c*/ 	.word	0x00000f90


	//   ....[3]....
        /*0120*/ 	.word	0x00001010


	//   ....[4]....
        /*0124*/ 	.word	0x000010d0


	//   ....[5]....
        /*0128*/ 	.word	0x00001130


	//   ....[6]....
        /*012c*/ 	.word	0x000011d0


	//   ....[7]....
        /*0130*/ 	.word	0x00001240


	//   ....[8]....
        /*0134*/ 	.word	0x00001370


	//   ....[9]....
        /*0138*/ 	.word	0x00001380


	//   ....[10]....
        /*013c*/ 	.word	0x00001570


	//   ....[11]....
        /*0140*/ 	.word	0x00001580


	//   ....[12]....
        /*0144*/ 	.word	0x000015d0


	//   ....[13]....
        /*0148*/ 	.word	0x000015f0


	//   ....[14]....
        /*014c*/ 	.word	0x00001720


	//   ....[15]....
        /*0150*/ 	.word	0x00001740


	//   ....[16]....
        /*0154*/ 	.word	0x00001760


	//   ....[17]....
        /*0158*/ 	.word	0x00001850


	//   ....[18]....
        /*015c*/ 	.word	0x000018a0


	//----- nvinfo : EIATTR_EXIT_INSTR_OFFSETS
	.align		4
.L_36:
        /*0160*/ 	.byte	0x04, 0x1c
        /*0162*/ 	.short	(.L_38 - .L_37)


	//   ....[0]....
.L_37:
        /*0164*/ 	.word	0x000022a0


	//   ....[1]....
        /*0168*/ 	.word	0x000022c0


	//----- nvinfo : EIATTR_REQNTID
	.align		4
.L_38:
        /*016c*/ 	.byte	0x04, 0x10
        /*016e*/ 	.short	(.L_40 - .L_39)
.L_39:
        /*0170*/ 	.word	0x00000100
        /*0174*/ 	.word	0x00000001
        /*0178*/ 	.word	0x00000001


	//----- nvinfo : EIATTR_CBANK_PARAM_SIZE
	.align		4
.L_40:
        /*017c*/ 	.byte	0x03, 0x19
        /*017e*/ 	.short	0x0050


	//----- nvinfo : EIATTR_PARAM_CBANK
	.align		4
        /*0180*/ 	.byte	0x04, 0x0a
        /*0182*/ 	.short	(.L_42 - .L_41)
	.align		4
.L_41:
        /*0184*/ 	.word	index@(.nv.constant0.triton_red_fused__native_batch_norm_legit_functional_add_clone_convolution_55)
        /*0188*/ 	.short	0x0210
        /*018a*/ 	.short	0x0050


	//----- nvinfo : EIATTR_SW_WAR
	.align		4
.L_42:
        /*018c*/ 	.byte	0x04, 0x36
        /*018e*/ 	.short	(.L_44 - .L_43)
.L_43:
        /*0190*/ 	.word	0x00000008
.L_44:


//--------------------- .nv.callgraph             --------------------------
	.section	.nv.callgraph,"",@"SHT_CUDA_CALLGRAPH"
	.align	4
	.sectionentsize	8
	.align		4
        /*0000*/ 	.word	0x00000000
	.align		4
        /*0004*/ 	.word	0xffffffff
	.align		4
        /*0008*/ 	.word	0x00000000
	.align		4
        /*000c*/ 	.word	0xfffffffe
	.align		4
        /*0010*/ 	.word	0x00000000
	.align		4
        /*0014*/ 	.word	0xfffffffd
	.align		4
        /*0018*/ 	.word	0x00000000
	.align		4
        /*001c*/ 	.word	0xfffffffc


//--------------------- .nv.constant4             --------------------------
	.section	.nv.constant4,"a",@progbits
	.align	8
	.align		8
.nv.constant4:
        /*0000*/ 	.dword	_$_str


//--------------------- .text.triton_red_fused__native_batch_norm_legit_functional_add_clone_convolution_55 --------------------------
	.section	.text.triton_red_fused__native_batch_norm_legit_functional_add_clone_convolution_55,"ax",@progbits
	.sectionflags	@"SHF_BARRIERS=1"
	.align	128
        .global         triton_red_fused__native_batch_norm_legit_functional_add_clone_convolution_55
        .type           triton_red_fused__native_batch_norm_legit_functional_add_clone_convolution_55,@function
        .size           triton_red_fused__native_batch_norm_legit_functional_add_clone_convolution_55,(.L_x_1 - triton_red_fused__native_batch_norm_legit_functional_add_clone_convolution_55)
        .other          triton_red_fused__native_batch_norm_legit_functional_add_clone_convolution_55,@"STO_CUDA_ENTRY STV_DEFAULT"
triton_red_fused__native_batch_norm_legit_functional_add_clone_convolution_55:
.text.triton_red_fused__native_batch_norm_legit_functional_add_clone_convolution_55:
[----:B------:R-:W0:Y:S01]  /*0000*/  LDC R1, c[0x0][0x28] ;  /* 0x00000a00ff017b82 */ /* 0x000e220000000800 */
[----:B------:R-:W1:Y:S07]  /*0010*/  S2R R4, SR_CTAID.X ;  /* 0x0000000000047919 */ /* 0x000e6e0000002500 */
[----:B------:R-:W2:Y:S01]  /*0020*/  LDC.64 R14, c[0x0][0x220] ;  /* 0x00008800ff0e7b82 */ /* 0x000ea20000000a00 */
[----:B------:R-:W-:Y:S01]  /*0030*/  HFMA2.MMA R10, -RZ, RZ, 0, 0 ;  /* 0x00000000ff0a7435 */ /* 0x000fe200000001ff */
[----:B------:R-:W-:-:S02]  /*0040*/  CS2R R28, SRZ ;  /* 0x00000000001c7805 */ /* 0x000fc4000001ff00 */
[----:B------:R-:W-:Y:S01]  /*0050*/  MOV R17, RZ ;  /* 0x000000ff00117202 */ /* 0x000fe20000000f00 */
[----:B------:R-:W-:-:S03]  /*0060*/  ULDC.64 UR6, c[0x0][0x208] ;  /* 0x0000820000067ab9 */ /* 0x000fc60000000a00 */
[----:B------:R-:W3:Y:S01]  /*0070*/  LDC.64 R26, c[0x0][0x228] ;  /* 0x00008a00ff1a7b82 */ /* 0x000ee20000000a00 */
[----:B------:R-:W4:Y:S01]  /*0080*/  S2R R7, SR_TID.X ;  /* 0x0000000000077919 */ /* 0x000f220000002100 */
[----:B------:R-:W-:-:S06]  /*0090*/  HFMA2.MMA R6, -RZ, RZ, 0, 0 ;  /* 0x00000000ff067435 */ /* 0x000fcc00000001ff */
[----:B------:R-:W5:Y:S08]  /*00a0*/  LDC.64 R20, c[0x0][0x210] ;  /* 0x00008400ff147b82 */ /* 0x000f700000000a00 */
[----:B------:R-:W4:Y:S01]  /*00b0*/  LDC.64 R18, c[0x0][0x238] ;  /* 0x00008e00ff127b82 */ /* 0x000f220000000a00 */
[----:B-1----:R-:W-:-:S07]  /*00c0*/  SHF.R.S32.HI R3, RZ, 0x1f, R4 ;  /* 0x0000001fff037819 */ /* 0x002fce0000011404 */
[----:B------:R-:W1:Y:S01]  /*00d0*/  LDC.64 R8, c[0x0][0x240] ;  /* 0x00009000ff087b82 */ /* 0x000e620000000a00 */
[----:B------:R-:W-:Y:S02]  /*00e0*/  ISETP.GE.AND P2, PT, R4, 0x800, PT ;  /* 0x000008000400780c */ /* 0x000fe40003f46270 */
[----:B------:R-:W-:-:S04]  /*00f0*/  LEA.HI R3, R3, R4, RZ, 0x9 ;  /* 0x0000000403037211 */ /* 0x000fc800078f48ff */
[----:B------:R-:W-:Y:S01]  /*0100*/  LOP3.LUT R11, R3, 0xfffffe00, RZ, 0xc0, !PT ;  /* 0xfffffe00030b7812 */ /* 0x000fe200078ec0ff */
[----:B------:R-:W1:Y:S01]  /*0110*/  LDC.64 R22, c[0x0][0x230] ;  /* 0x00008c00ff167b82 */ /* 0x000e620000000a00 */
[----:B------:R-:W-:Y:S02]  /*0120*/  SHF.R.U32.HI R3, RZ, 0x9, R3 ;  /* 0x00000009ff037819 */ /* 0x000fe40000011603 */
[----:B------:R-:W-:-:S04]  /*0130*/  IADD3 R11, -R11, R4, RZ ;  /* 0x000000040b0b7210 */ /* 0x000fc80007ffe1ff */
[----:B------:R-:W-:Y:S02]  /*0140*/  IADD3 R12, R11, 0x3c00, RZ ;  /* 0x00003c000b0c7810 */ /* 0x000fe40007ffe0ff */
[----:B------:R-:W-:-:S03]  /*0150*/  IADD3 R2, R11, 0x3e00, RZ ;  /* 0x00003e000b027810 */ /* 0x000fc60007ffe0ff */
[C---:B------:R-:W-:Y:S02]  /*0160*/  IMAD R25, R3.reuse, 0x4800, R12 ;  /* 0x0000480003197824 */ /* 0x040fe400078e020c */
[----:B------:R-:W-:Y:S02]  /*0170*/  IMAD R3, R3, 0x4800, R2 ;  /* 0x0000480003037824 */ /* 0x000fe400078e0202 */
[----:B--2---:R-:W-:-:S04]  /*0180*/  IMAD.WIDE R24, R25, 0x4, R14 ;  /* 0x0000000419187825 */ /* 0x004fc800078e020e */
[----:B---3--:R-:W-:Y:S01]  /*0190*/  IMAD.WIDE.U32 R12, R12, 0x4, R26 ;  /* 0x000000040c0c7825 */ /* 0x008fe200078e001a */
[----:B------:R-:W2:Y:S03]  /*01a0*/  @!P2 LDG.E.EL R29, desc[UR6][R24.64] ;  /* 0x00000006181da981 */ /* 0x000ea6000c2e1900 */
[----:B------:R-:W-:Y:S01]  /*01b0*/  IMAD.WIDE R14, R3, 0x4, R14 ;  /* 0x00000004030e7825 */ /* 0x000fe200078e020e */
[----:B------:R-:W2:Y:S03]  /*01c0*/  @!P2 LDG.E.EL R28, desc[UR6][R12.64] ;  /* 0x000000060c1ca981 */ /* 0x000ea6000c2e1900 */
[----:B------:R-:W-:Y:S01]  /*01d0*/  IMAD.WIDE.U32 R26, R2, 0x4, R26 ;  /* 0x00000004021a7825 */ /* 0x000fe200078e001a */
[----:B------:R-:W3:Y:S04]  /*01e0*/  @!P2 LDG.E.EL R17, desc[UR6][R14.64] ;  /* 0x000000060e11a981 */ /* 0x000ee8000c2e1900 */
[----:B------:R-:W3:Y:S01]  /*01f0*/  @!P2 LDG.E.EL R10, desc[UR6][R26.64] ;  /* 0x000000061a0aa981 */ /* 0x000ee2000c2e1900 */
[----:B----4-:R-:W-:-:S02]  /*0200*/  SHF.L.U32 R30, R7, 0x2, RZ ;  /* 0x00000002071e7819 */ /* 0x010fc400000006ff */
[----:B------:R-:W-:Y:S01]  /*0210*/  LOP3.LUT P0, RZ, R7, 0xff, RZ, 0xc0, !PT ;  /* 0x000000ff07ff7812 */ /* 0x000fe2000780c0ff */
[----:B------:R4:W3:Y:S01]  /*0220*/  @!P2 LDG.E.EL R6, desc[UR6][R24.64] ;  /* 0x000000061806a981 */ /* 0x0008e2000c2e1900 */
[----:B------:R-:W-:Y:S02]  /*0230*/  CS2R R2, SRZ ;  /* 0x0000000000027805 */ /* 0x000fe4000001ff00 */
[C---:B------:R-:W-:Y:S02]  /*0240*/  ISETP.LT.AND P0, PT, R4.reuse, 0x800, !P0 ;  /* 0x000008000400780c */ /* 0x040fe40004701270 */
[----:B------:R-:W-:Y:S01]  /*0250*/  MOV R7, RZ ;  /* 0x000000ff00077202 */ /* 0x000fe20000000f00 */
[----:B0-----:R-:W-:Y:S01]  /*0260*/  IMAD.WIDE R18, R4, 0x4, R18 ;  /* 0x0000000404127825 */ /* 0x001fe200078e0212 */
[----:B------:R0:W3:Y:S01]  /*0270*/  @!P2 LDG.E.EL R2, desc[UR6][R14.64] ;  /* 0x000000060e02a981 */ /* 0x0000e2000c2e1900 */
[----:B----4-:R-:W-:-:S03]  /*0280*/  LOP3.LUT R25, R30, 0x3fc, RZ, 0xc0, !PT ;  /* 0x000003fc1e197812 */ /* 0x010fc600078ec0ff */
[----:B------:R4:W3:Y:S01]  /*0290*/  @!P2 LDG.E.EL R3, desc[UR6][R12.64] ;  /* 0x000000060c03a981 */ /* 0x0008e2000c2e1900 */
[----:B------:R-:W-:-:S03]  /*02a0*/  LEA R25, R4, R25, 0xc ;  /* 0x0000001904197211 */ /* 0x000fc600078e60ff */
[----:B------:R2:W3:Y:S01]  /*02b0*/  @!P2 LDG.E.EL R7, desc[UR6][R26.64] ;  /* 0x000000061a07a981 */ /* 0x0004e2000c2e1900 */
[----:B0-----:R-:W-:Y:S01]  /*02c0*/  CS2R R14, SRZ ;  /* 0x00000000000e7805 */ /* 0x001fe2000001ff00 */
[----:B-----5:R-:W-:Y:S01]  /*02d0*/  IMAD.WIDE R20, R25, 0x4, R20 ;  /* 0x0000000419147825 */ /* 0x020fe200078e0214 */
[----:B----4-:R-:W-:-:S03]  /*02e0*/  CS2R R12, SRZ ;  /* 0x00000000000c7805 */ /* 0x010fc6000001ff00 */
[----:B-1----:R-:W-:Y:S01]  /*02f0*/  IMAD.WIDE R24, R4, 0x4, R8 ;  /* 0x0000000404187825 */ /* 0x002fe200078e0208 */
[----:B------:R-:W-:-:S03]  /*0300*/  CS2R R8, SRZ ;  /* 0x0000000000087805 */ /* 0x000fc6000001ff00 */
[----:B------:R-:W-:-:S04]  /*0310*/  IMAD.WIDE R22, R11, 0x4, R22 ;  /* 0x000000040b167825 */ /* 0x000fc800078e0216 */
[----:B--2---:R-:W-:Y:S01]  /*0320*/  FADD R29, R28, R29 ;  /* 0x0000001d1c1d7221 */ /* 0x004fe20000000000 */
[----:B---3--:R-:W-:Y:S01]  /*0330*/  FADD R31, R10, R17 ;  /* 0x000000110a1f7221 */ /* 0x008fe20000000000 */
[----:B------:R-:W-:-:S03]  /*0340*/  HFMA2.MMA R17, -RZ, RZ, 0, 0 ;  /* 0x00000000ff117435 */ /* 0x000fc600000001ff */
[----:B------:R0:W-:Y:S01]  /*0350*/  @P0 STG.E desc[UR6][R18.64], R29 ;  /* 0x0000001d12000986 */ /* 0x0001e2000c101906 */
[----:B------:R-:W-:-:S03]  /*0360*/  CS2R R10, SRZ ;  /* 0x00000000000a7805 */ /* 0x000fc6000001ff00 */
[----:B------:R1:W-:Y:S04]  /*0370*/  @P0 STG.E desc[UR6][R24.64], R31 ;  /* 0x0000001f18000986 */ /* 0x0003e8000c101906 */
[----:B------:R-:W2:Y:S04]  /*0380*/  @!P2 LDG.E.EF.128 R12, desc[UR6][R20.64] ;  /* 0x00000006140ca981 */ /* 0x000ea8000c0e1d00 */
[----:B------:R-:W3:Y:S04]  /*0390*/  @!P2 LDG.E.EL R17, desc[UR6][R22.64] ;  /* 0x000000061611a981 */ /* 0x000ee8000c2e1900 */
[----:B------:R-:W4:Y:S01]  /*03a0*/  @!P2 LDG.E.EF.128 R8, desc[UR6][R20.64+0x1000] ;  /* 0x001000061408a981 */ /* 0x000f22000c0e1d00 */
[----:B0-----:R-:W-:-:S04]  /*03b0*/  MOV R18, 0x40000000 ;  /* 0x4000000000127802 */ /* 0x001fc80000000f00 */
[----:B------:R-:W-:-:S04]  /*03c0*/  FSEL R18, R18, 1, !P2 ;  /* 0x3f80000012127808 */ /* 0x000fc80005000000 */
[----:B------:R-:W0:Y:S01]  /*03d0*/  MUFU.RCP R19, R18 ;  /* 0x0000001200137308 */ /* 0x000e220000001000 */
[----:B--2---:R-:W-:Y:S02]  /*03e0*/  SEL R26, R15, RZ, !P2 ;  /* 0x000000ff0f1a7207 */ /* 0x004fe40005000000 */
[----:B-1----:R-:W-:Y:S02]  /*03f0*/  SEL R24, R13, RZ, !P2 ;  /* 0x000000ff0d187207 */ /* 0x002fe40005000000 */
[----:B------:R-:W-:Y:S01]  /*0400*/  SEL R14, R14, RZ, !P2 ;  /* 0x000000ff0e0e7207 */ /* 0x000fe20005000000 */
[--C-:B---3--:R-:W-:Y:S02]  /*0410*/  FADD R15, R26, R17.reuse ;  /* 0x000000111a0f7221 */ /* 0x108fe40000000000 */
[--C-:B------:R-:W-:Y:S01]  /*0420*/  FADD R13, R24, R17.reuse ;  /* 0x00000011180d7221 */ /* 0x100fe20000000000 */
[----:B----4-:R-:W-:Y:S01]  /*0430*/  SEL R24, R11, RZ, !P2 ;  /* 0x000000ff0b187207 */ /* 0x010fe20005000000 */
[----:B------:R-:W-:Y:S01]  /*0440*/  FADD R14, R14, R17 ;  /* 0x000000110e0e7221 */ /* 0x000fe20000000000 */
[----:B------:R-:W-:-:S02]  /*0450*/  SEL R10, R10, RZ, !P2 ;  /* 0x000000ff0a0a7207 */ /* 0x000fc40005000000 */
[----:B------:R-:W-:Y:S01]  /*0460*/  FSEL R23, R15, RZ, !P2 ;  /* 0x000000ff0f177208 */ /* 0x000fe20005000000 */
[--C-:B------:R-:W-:Y:S01]  /*0470*/  FADD R11, R24, R17.reuse ;  /* 0x00000011180b7221 */ /* 0x100fe20000000000 */
[----:B------:R-:W-:Y:S01]  /*0480*/  FSEL R27, R14, RZ, !P2 ;  /* 0x000000ff0e1b7208 */ /* 0x000fe20005000000 */
[----:B------:R-:W-:Y:S01]  /*0490*/  FADD R10, R10, R17 ;  /* 0x000000110a0a7221 */ /* 0x000fe20000000000 */
[----:B------:R-:W-:Y:S01]  /*04a0*/  SEL R12, R12, RZ, !P2 ;  /* 0x000000ff0c0c7207 */ /* 0x000fe20005000000 */
[----:B------:R-:W-:Y:S02]  /*04b0*/  FADD R32, -R23, R11 ;  /* 0x0000000b17207221 */ /* 0x000fe40000000100 */
[----:B------:R-:W-:Y:S02]  /*04c0*/  FADD R26, -R27, R10 ;  /* 0x0000000a1b1a7221 */ /* 0x000fe40000000100 */
[----:B------:R-:W-:Y:S01]  /*04d0*/  FADD R12, R12, R17 ;  /* 0x000000110c0c7221 */ /* 0x000fe20000000000 */
[-C--:B0-----:R-:W-:Y:S01]  /*04e0*/  FFMA R24, R32, R19.reuse, R23 ;  /* 0x0000001320187223 */ /* 0x081fe20000000017 */
[----:B------:R-:W-:Y:S01]  /*04f0*/  FFMA R23, R26, R19, R27 ;  /* 0x000000131a177223 */ /* 0x000fe2000000001b */
[----:B------:R-:W-:-:S02]  /*0500*/  FSEL R29, R13, RZ, !P2 ;  /* 0x000000ff0d1d7208 */ /* 0x000fc40005000000 */
[----:B------:R0:W-:Y:S01]  /*0510*/  @!P2 STG.E.128 desc[UR6][R20.64], R12 ;  /* 0x0000000c1400a986 */ /* 0x0001e2000c101d06 */
[----:B------:R-:W-:Y:S01]  /*0520*/  FSEL R25, R12, RZ, !P2 ;  /* 0x000000ff0c197208 */ /* 0x000fe20005000000 */
[----:B0-----:R-:W-:Y:S01]  /*0530*/  FADD R13, R10, -R23 ;  /* 0x800000170a0d7221 */ /* 0x001fe20000000000 */
[----:B------:R-:W-:-:S03]  /*0540*/  CS2R R14, SRZ ;  /* 0x00000000000e7805 */ /* 0x000fc6000001ff00 */
[----:B------:R-:W-:Y:S01]  /*0550*/  FFMA R26, R26, R13, RZ ;  /* 0x0000000d1a1a7223 */ /* 0x000fe200000000ff */
[----:B------:R-:W-:-:S06]  /*0560*/  CS2R R12, SRZ ;  /* 0x00000000000c7805 */ /* 0x000fcc000001ff00 */
[----:B------:R-:W2:Y:S01]  /*0570*/  @!P2 LDG.E.EF.128 R12, desc[UR6][R20.64+0x2000] ;  /* 0x00200006140ca981 */ /* 0x000ea2000c0e1d00 */
[----:B------:R-:W-:Y:S02]  /*0580*/  SEL R8, R8, RZ, !P2 ;  /* 0x000000ff08087207 */ /* 0x000fe40005000000 */
[----:B------:R-:W-:-:S03]  /*0590*/  SEL R22, R9, RZ, !P2 ;  /* 0x000000ff09167207 */ /* 0x000fc60005000000 */
[--C-:B------:R-:W-:Y:S02]  /*05a0*/  FADD R8, R8, R17.reuse ;  /* 0x0000001108087221 */ /* 0x100fe40000000000 */
[----:B------:R-:W-:Y:S02]  /*05b0*/  FADD R9, R22, R17 ;  /* 0x0000001116097221 */ /* 0x000fe40000000000 */
[----:B------:R-:W-:Y:S02]  /*05c0*/  FADD R28, -R25, R8 ;  /* 0x00000008191c7221 */ /* 0x000fe40000000100 */
[----:B------:R-:W-:Y:S02]  /*05d0*/  FADD R30, -R29, R9 ;  /* 0x000000091d1e7221 */ /* 0x000fe40000000100 */
[-C--:B------:R-:W-:Y:S01]  /*05e0*/  FFMA R25, R28, R19.reuse, R25 ;  /* 0x000000131c197223 */ /* 0x080fe20000000019 */
[----:B------:R-:W-:Y:S01]  /*05f0*/  FADD R18, R18, 1 ;  /* 0x3f80000012127421 */ /* 0x000fe20000000000 */
[----:B------:R-:W-:-:S02]  /*0600*/  FFMA R22, R30, R19, R29 ;  /* 0x000000131e167223 */ /* 0x000fc4000000001d */
[----:B------:R-:W-:-:S04]  /*0610*/  FADD R29, R8, -R25 ;  /* 0x80000019081d7221 */ /* 0x000fc80000000000 */
[----:B------:R-:W-:Y:S01]  /*0620*/  FFMA R28, R28, R29, RZ ;  /* 0x0000001d1c1c7223 */ /* 0x000fe200000000ff */
[----:B------:R-:W-:Y:S01]  /*0630*/  FSEL R29, R18, 1, !P2 ;  /* 0x3f800000121d7808 */ /* 0x000fe20005000000 */
[----:B------:R-:W-:Y:S01]  /*0640*/  FADD R27, R9, -R22 ;  /* 0x80000016091b7221 */ /* 0x000fe20000000000 */
[----:B------:R0:W-:Y:S03]  /*0650*/  @!P2 STG.E.128 desc[UR6][R20.64+0x1000], R8 ;  /* 0x001000081400a986 */ /* 0x0001e6000c101d06 */
[----:B------:R-:W-:Y:S01]  /*0660*/  FFMA R27, R30, R27, RZ ;  /* 0x0000001b1e1b7223 */ /* 0x000fe200000000ff */
[----:B------:R-:W1:Y:S01]  /*0670*/  MUFU.RCP R29, R29 ;  /* 0x0000001d001d7308 */ /* 0x000e620000001000 */
[----:B------:R-:W-:-:S04]  /*0680*/  FADD R19, R11, -R24 ;  /* 0x800000180b137221 */ /* 0x000fc80000000000 */
[----:B------:R-:W-:Y:S01]  /*0690*/  FFMA R19, R32, R19, RZ ;  /* 0x0000001320137223 */ /* 0x000fe200000000ff */
[----:B------:R-:W-:Y:S02]  /*06a0*/  FSEL R32, R25, RZ, !P2 ;  /* 0x000000ff19207208 */ /* 0x000fe40005000000 */
[----:B--2---:R-:W-:Y:S02]  /*06b0*/  SEL R30, R15, RZ, !P2 ;  /* 0x000000ff0f1e7207 */ /* 0x004fe40005000000 */
[----:B0-----:R-:W-:Y:S02]  /*06c0*/  SEL R10, R13, RZ, !P2 ;  /* 0x000000ff0d0a7207 */ /* 0x001fe40005000000 */
[----:B------:R-:W-:Y:S01]  /*06d0*/  SEL R14, R14, RZ, !P2 ;  /* 0x000000ff0e0e7207 */ /* 0x000fe20005000000 */
[--C-:B------:R-:W-:Y:S01]  /*06e0*/  FADD R11, R30, R17.reuse ;  /* 0x000000111e0b7221 */ /* 0x100fe20000000000 */
[----:B------:R-:W-:Y:S01]  /*06f0*/  FSEL R13, R24, RZ, !P2 ;  /* 0x000000ff180d7208 */ /* 0x000fe20005000000 */
[--C-:B------:R-:W-:Y:S01]  /*0700*/  FADD R9, R10, R17.reuse ;  /* 0x000000110a097221 */ /* 0x100fe20000000000 */
[----:B------:R-:W-:Y:S01]  /*0710*/  FSEL R15, R22, RZ, !P2 ;  /* 0x000000ff160f7208 */ /* 0x000fe20005000000 */
[----:B------:R-:W-:Y:S01]  /*0720*/  FADD R10, R14, R17 ;  /* 0x000000110e0a7221 */ /* 0x000fe20000000000 */
[----:B------:R-:W-:Y:S01]  /*0730*/  SEL R8, R12, RZ, !P2 ;  /* 0x000000ff0c087207 */ /* 0x000fe20005000000 */
[----:B------:R-:W-:Y:S01]  /*0740*/  FADD R30, -R13, R11 ;  /* 0x0000000b0d1e7221 */ /* 0x000fe20000000100 */
[----:B------:R-:W-:Y:S01]  /*0750*/  FSEL R14, R23, RZ, !P2 ;  /* 0x000000ff170e7208 */ /* 0x000fe20005000000 */
[----:B------:R-:W-:-:S02]  /*0760*/  FADD R12, -R15, R9 ;  /* 0x000000090f0c7221 */ /* 0x000fc40000000100 */
[----:B------:R-:W-:Y:S01]  /*0770*/  FADD R8, R8, R17 ;  /* 0x0000001108087221 */ /* 0x000fe20000000000 */
[-C--:B-1----:R-:W-:Y:S01]  /*0780*/  FFMA R22, R30, R29.reuse, R13 ;  /* 0x0000001d1e167223 */ /* 0x082fe2000000000d */
[----:B------:R-:W-:Y:S01]  /*0790*/  FADD R13, -R14, R10 ;  /* 0x0000000a0e0d7221 */ /* 0x000fe20000000100 */
[-C--:B------:R-:W-:Y:S01]  /*07a0*/  FFMA R24, R12, R29.reuse, R15 ;  /* 0x0000001d0c187223 */ /* 0x080fe2000000000f */
[----:B------:R-:W-:Y:S02]  /*07b0*/  FADD R25, -R32, R8 ;  /* 0x0000000820197221 */ /* 0x000fe40000000100 */
[-C--:B------:R-:W-:Y:S01]  /*07c0*/  FFMA R23, R13, R29.reuse, R14 ;  /* 0x0000001d0d177223 */ /* 0x080fe2000000000e */
[----:B------:R-:W-:Y:S01]  /*07d0*/  FADD R14, R9, -R24 ;  /* 0x80000018090e7221 */ /* 0x000fe20000000000 */
[----:B------:R-:W-:-:S03]  /*07e0*/  FFMA R29, R25, R29, R32 ;  /* 0x0000001d191d7223 */ /* 0x000fc60000000020 */
[----:B------:R-:W-:Y:S01]  /*07f0*/  FFMA R27, R12, R14, R27 ;  /* 0x0000000e0c1b7223 */ /* 0x000fe2000000001b */
[----:B------:R-:W-:Y:S01]  /*0800*/  FADD R15, R8, -R29 ;  /* 0x8000001d080f7221 */ /* 0x000fe20000000000 */
[----:B------:R-:W-:-:S03]  /*0810*/  FADD R12, R10, -R23 ;  /* 0x800000170a0c7221 */ /* 0x000fc60000000000 */
[----:B------:R-:W-:Y:S01]  /*0820*/  FFMA R25, R25, R15, R28 ;  /* 0x0000000f19197223 */ /* 0x000fe2000000001c */
[----:B------:R-:W-:Y:S01]  /*0830*/  FFMA R26, R13, R12, R26 ;  /* 0x0000000c0d1a7223 */ /* 0x000fe2000000001a */
[----:B------:R-:W-:Y:S02]  /*0840*/  CS2R R12, SRZ ;  /* 0x00000000000c7805 */ /* 0x000fe4000001ff00 */
[----:B------:R-:W-:-:S06]  /*0850*/  CS2R R14, SRZ ;  /* 0x00000000000e7805 */ /* 0x000fcc000001ff00 */
[----:B------:R-:W2:Y:S01]  /*0860*/  @!P2 LDG.E.EF.128 R12, desc[UR6][R20.64+0x3000] ;  /* 0x00300006140ca981 */ /* 0x000ea2000c0e1d00 */
[----:B------:R-:W-:Y:S01]  /*0870*/  FADD R28, R11, -R22 ;  /* 0x800000160b1c7221 */ /* 0x000fe20000000000 */
[----:B------:R-:W-:-:S03]  /*0880*/  FADD R18, R18, 1 ;  /* 0x3f80000012127421 */ /* 0x000fc60000000000 */
[----:B------:R-:W-:Y:S02]  /*0890*/  FFMA R19, R30, R28, R19 ;  /* 0x0000001c1e137223 */ /* 0x000fe40000000013 */
[----:B------:R-:W-:Y:S01]  /*08a0*/  FSEL R28, R18, 1, !P2 ;  /* 0x3f800000121c7808 */ /* 0x000fe20005000000 */
[----:B------:R2:W-:Y:S05]  /*08b0*/  @!P2 STG.E.128 desc[UR6][R20.64+0x2000], R8 ;  /* 0x002000081400a986 */ /* 0x0005ea000c101d06 */
[----:B------:R-:W0:Y:S01]  /*08c0*/  MUFU.RCP R28, R28 ;  /* 0x0000001c001c7308 */ /* 0x000e220000001000 */
[----:B------:R-:W-:Y:S02]  /*08d0*/  FSEL R24, R24, RZ, !P2 ;  /* 0x000000ff18187208 */ /* 0x000fe40005000000 */
[----:B------:R-:W-:-:S02]  /*08e0*/  FSEL R23, R23, RZ, !P2 ;  /* 0x000000ff17177208 */ /* 0x000fc40005000000 */
[----:B------:R-:W-:Y:S02]  /*08f0*/  FSEL R18, R18, RZ, !P2 ;  /* 0x000000ff12127208 */ /* 0x000fe40005000000 */
[----:B--2---:R-:W-:Y:S02]  /*0900*/  SEL R10, R13, RZ, !P2 ;  /* 0x000000ff0d0a7207 */ /* 0x004fe40005000000 */
[----:B------:R-:W-:Y:S02]  /*0910*/  SEL R8, R12, RZ, !P2 ;  /* 0x000000ff0c087207 */ /* 0x000fe40005000000 */
[----:B------:R-:W-:Y:S02]  /*0920*/  SEL R14, R14, RZ, !P2 ;  /* 0x000000ff0e0e7207 */ /* 0x000fe40005000000 */
[----:B------:R-:W-:Y:S01]  /*0930*/  SEL R12, R15, RZ, !P2 ;  /* 0x000000ff0f0c7207 */ /* 0x000fe20005000000 */
[--C-:B------:R-:W-:Y:S01]  /*0940*/  FADD R9, R10, R17.reuse ;  /* 0x000000110a097221 */ /* 0x100fe20000000000 */
[----:B------:R-:W-:Y:S01]  /*0950*/  FSEL R13, R29, RZ, !P2 ;  /* 0x000000ff1d0d7208 */ /* 0x000fe20005000000 */
[--C-:B------:R-:W-:Y:S01]  /*0960*/  FADD R8, R8, R17.reuse ;  /* 0x0000001108087221 */ /* 0x100fe20000000000 */
[--C-:B------:R-:W-:Y:S01]  /*0970*/  FADD R10, R14, R17.reuse ;  /* 0x000000110e0a7221 */ /* 0x100fe20000000000 */
[----:B------:R-:W-:Y:S01]  /*0980*/  FSEL R29, R22, RZ, !P2 ;  /* 0x000000ff161d7208 */ /* 0x000fe20005000000 */
[----:B------:R-:W-:Y:S01]  /*0990*/  FADD R11, R12, R17 ;  /* 0x000000110c0b7221 */ /* 0x000fe20000000000 */
[----:B------:R-:W-:Y:S01]  /*09a0*/  FADD R12, -R13, R8 ;  /* 0x000000080d0c7221 */ /* 0x000fe20000000100 */
[----:B------:R-:W-:Y:S01]  /*09b0*/  FADD R15, -R24, R9 ;  /* 0x00000009180f7221 */ /* 0x000fe20000000100 */
[----:B------:R-:W-:Y:S01]  /*09c0*/  FADD R17, -R23, R10 ;  /* 0x0000000a17117221 */ /* 0x000fe20000000100 */
[----:B------:R-:W-:Y:S01]  /*09d0*/  FADD R14, -R29, R11 ;  /* 0x0000000b1d0e7221 */ /* 0x000fe20000000100 */
[-C--:B0-----:R-:W-:Y:S01]  /*09e0*/  FFMA R13, R12, R28.reuse, R13 ;  /* 0x0000001c0c0d7223 */ /* 0x081fe2000000000d */
[-C--:B------:R-:W-:Y:S01]  /*09f0*/  FFMA R24, R15, R28.reuse, R24 ;  /* 0x0000001c0f187223 */ /* 0x080fe20000000018 */
[-C--:B------:R-:W-:Y:S01]  /*0a00*/  FFMA R23, R17, R28.reuse, R23 ;  /* 0x0000001c11177223 */ /* 0x080fe20000000017 */
[----:B------:R-:W-:-:S04]  /*0a10*/  FFMA R28, R14, R28, R29 ;  /* 0x0000001c0e1c7223 */ /* 0x000fc8000000001d */
[----:B------:R-:W-:-:S04]  /*0a20*/  FADD R22, R11, -R28 ;  /* 0x8000001c0b167221 */ /* 0x000fc80000000000 */
[----:B------:R-:W-:Y:S01]  /*0a30*/  FFMA R19, R14, R22, R19 ;  /* 0x000000160e137223 */ /* 0x000fe20000000013 */
[----:B------:R-:W-:-:S04]  /*0a40*/  FADD R14, R10, -R23 ;  /* 0x800000170a0e7221 */ /* 0x000fc80000000000 */
[----:B------:R-:W-:Y:S01]  /*0a50*/  FFMA R26, R17, R14, R26 ;  /* 0x0000000e111a7223 */ /* 0x000fe2000000001a */
[----:B------:R-:W-:-:S04]  /*0a60*/  FADD R14, R9, -R24 ;  /* 0x80000018090e7221 */ /* 0x000fc80000000000 */
[----:B------:R-:W-:Y:S01]  /*0a70*/  FFMA R27, R15, R14, R27 ;  /* 0x0000000e0f1b7223 */ /* 0x000fe2000000001b */
[----:B------:R-:W-:Y:S01]  /*0a80*/  FADD R14, R8, -R13 ;  /* 0x8000000d080e7221 */ /* 0x000fe20000000000 */
[----:B------:R-:W-:-:S03]  /*0a90*/  FADD R15, R18, R18 ;  /* 0x00000012120f7221 */ /* 0x000fc60000000000 */
[----:B------:R-:W-:Y:S01]  /*0aa0*/  FFMA R14, R12, R14, R25 ;  /* 0x0000000e0c0e7223 */ /* 0x000fe20000000019 */
[C---:B------:R-:W-:Y:S01]  /*0ab0*/  FMUL R12, R15.reuse, 16777216 ;  /* 0x4b8000000f0c7820 */ /* 0x040fe20000400000 */
[----:B------:R-:W-:-:S04]  /*0ac0*/  FSETP.GEU.AND P1, PT, R15, 1.175494350822287508e-38, PT ;  /* 0x008000000f00780b */ /* 0x000fc80003f2e000 */
[----:B------:R-:W-:Y:S02]  /*0ad0*/  FSEL R22, R12, R15, !P1 ;  /* 0x0000000f0c167208 */ /* 0x000fe40004800000 */
[----:B------:R-:W-:Y:S02]  /*0ae0*/  FSEL R12, R27, RZ, !P2 ;  /* 0x000000ff1b0c7208 */ /* 0x000fe40005000000 */
[----:B------:R-:W-:Y:S02]  /*0af0*/  FSEL R17, R14, RZ, !P2 ;  /* 0x000000ff0e117208 */ /* 0x000fe40005000000 */
[----:B------:R-:W0:Y:S03]  /*0b00*/  MUFU.RCP R14, R22 ;  /* 0x00000016000e7308 */ /* 0x000e260000001000 */
[----:B------:R-:W-:Y:S01]  /*0b10*/  FADD R12, R12, R17 ;  /* 0x000000110c0c7221 */ /* 0x000fe20000000000 */
[----:B------:R-:W-:-:S05]  /*0b20*/  FMUL R17, R18, 16777216 ;  /* 0x4b80000012117820 */ /* 0x000fca0000400000 */
[----:B------:R-:W-:Y:S02]  /*0b30*/  FSEL R25, R17, R18, !P1 ;  /* 0x0000001211197208 */ /* 0x000fe40004800000 */
[----:B------:R-:W-:Y:S02]  /*0b40*/  FSEL R24, R24, RZ, !P2 ;  /* 0x000000ff18187208 */ /* 0x000fe40005000000 */
[----:B------:R-:W-:Y:S01]  /*0b50*/  FSEL R13, R13, RZ, !P2 ;  /* 0x000000ff0d0d7208 */ /* 0x000fe20005000000 */
[----:B0-----:R-:W-:Y:S01]  /*0b60*/  FMUL R25, R14, R25 ;  /* 0x000000190e197220 */ /* 0x001fe20000400000 */
[----:B------:R-:W-:-:S03]  /*0b70*/  FSETP.NEU.AND P1, PT, R15, RZ, PT ;  /* 0x000000ff0f00720b */ /* 0x000fc60003f2d000 */
[----:B------:R-:W-:Y:S01]  /*0b80*/  FADD R14, -R13, R24 ;  /* 0x000000180d0e7221 */ /* 0x000fe20000000100 */
[----:B------:R-:W-:-:S03]  /*0b90*/  FSEL R25, R25, RZ, P1 ;  /* 0x000000ff19197208 */ /* 0x000fc60000800000 */
[C---:B------:R-:W-:Y:S02]  /*0ba0*/  FMUL R27, R14.reuse, R14 ;  /* 0x0000000e0e1b7220 */ /* 0x040fe40000400000 */
[----:B------:R-:W-:Y:S01]  /*0bb0*/  FFMA R14, R14, R25, R13 ;  /* 0x000000190e0e7223 */ /* 0x000fe2000000000d */
[C---:B------:R-:W-:Y:S01]  /*0bc0*/  FADD R13, R18.reuse, R15 ;  /* 0x0000000f120d7221 */ /* 0x040fe20000000000 */
[----:B------:R-:W-:-:S03]  /*0bd0*/  FMUL R27, R18, R27 ;  /* 0x0000001b121b7220 */ /* 0x000fc60000400000 */
[C---:B------:R-:W-:Y:S01]  /*0be0*/  FMUL R22, R13.reuse, 16777216 ;  /* 0x4b8000000d167820 */ /* 0x040fe20000400000 */
[----:B------:R-:W-:Y:S01]  /*0bf0*/  FSETP.GEU.AND P1, PT, R13, 1.175494350822287508e-38, PT ;  /* 0x008000000d00780b */ /* 0x000fe20003f2e000 */
[----:B------:R-:W-:-:S03]  /*0c00*/  FFMA R12, R25, R27, R12 ;  /* 0x0000001b190c7223 */ /* 0x000fc6000000000c */
[----:B------:R-:W-:-:S04]  /*0c10*/  FSEL R27, R22, R13, !P1 ;  /* 0x0000000d161b7208 */ /* 0x000fc80004800000 */
[----:B------:R-:W0:Y:S01]  /*0c20*/  MUFU.RCP R24, R27 ;  /* 0x0000001b00187308 */ /* 0x000e220000001000 */
[----:B------:R-:W-:-:S05]  /*0c30*/  FSEL R25, R26, RZ, !P2 ;  /* 0x000000ff1a197208 */ /* 0x000fca0005000000 */
[----:B------:R-:W-:Y:S01]  /*0c40*/  FADD R22, R25, R12 ;  /* 0x0000000c19167221 */ /* 0x000fe20000000000 */
[----:B------:R-:W-:Y:S01]  /*0c50*/  FSEL R25, R17, R18, !P1 ;  /* 0x0000001211197208 */ /* 0x000fe20004800000 */
[----:B------:R-:W-:-:S05]  /*0c60*/  FADD R12, R18, R13 ;  /* 0x0000000d120c7221 */ /* 0x000fca0000000000 */
[----:B------:R-:W-:Y:S01]  /*0c70*/  FSETP.GEU.AND P3, PT, R12, 1.175494350822287508e-38, PT ;  /* 0x008000000c00780b */ /* 0x000fe20003f6e000 */
[----:B0-----:R-:W-:Y:S01]  /*0c80*/  FMUL R24, R24, R25 ;  /* 0x0000001918187220 */ /* 0x001fe20000400000 */
[----:B------:R-:W-:-:S05]  /*0c90*/  FMUL R25, R12, 16777216 ;  /* 0x4b8000000c197820 */ /* 0x000fca0000400000 */
[----:B------:R-:W-:Y:S02]  /*0ca0*/  FSEL R25, R25, R12, !P3 ;  /* 0x0000000c19197208 */ /* 0x000fe40005800000 */
[----:B------:R-:W-:-:S04]  /*0cb0*/  FSEL R27, R23, RZ, !P2 ;  /* 0x000000ff171b7208 */ /* 0x000fc80005000000 */
[----:B------:R-:W0:Y:S01]  /*0cc0*/  MUFU.RCP R25, R25 ;  /* 0x0000001900197308 */ /* 0x000e220000001000 */
[----:B------:R-:W-:Y:S01]  /*0cd0*/  FSETP.NEU.AND P1, PT, R13, RZ, PT ;  /* 0x000000ff0d00720b */ /* 0x000fe20003f2d000 */
[----:B------:R-:W-:-:S03]  /*0ce0*/  FADD R27, R27, -R14 ;  /* 0x8000000e1b1b7221 */ /* 0x000fc60000000000 */
[----:B------:R-:W-:Y:S01]  /*0cf0*/  FSEL R23, R24, RZ, P1 ;  /* 0x000000ff18177208 */ /* 0x000fe20000800000 */
[----:B------:R-:W-:Y:S01]  /*0d00*/  FMUL R24, R27, R27 ;  /* 0x0000001b1b187220 */ /* 0x000fe20000400000 */
[----:B------:R-:W-:-:S03]  /*0d10*/  FSEL R18, R17, R18, !P3 ;  /* 0x0000001211127208 */ /* 0x000fc60005800000 */
[----:B------:R-:W-:Y:S01]  /*0d20*/  FFMA R17, R27, R23, R14 ;  /* 0x000000171b117223 */ /* 0x000fe2000000000e */
[C---:B------:R-:W-:Y:S01]  /*0d30*/  FADD R14, R12.reuse, R12 ;  /* 0x0000000c0c0e7221 */ /* 0x040fe20000000000 */
[----:B------:R-:W-:Y:S01]  /*0d40*/  FMUL R24, R15, R24 ;  /* 0x000000180f187220 */ /* 0x000fe20000400000 */
[----:B------:R-:W-:Y:S01]  /*0d50*/  FSETP.NEU.AND P3, PT, R12, RZ, PT ;  /* 0x000000ff0c00720b */ /* 0x000fe20003f6d000 */
[----:B0-----:R-:W-:Y:S01]  /*0d60*/  FMUL R18, R25, R18 ;  /* 0x0000001219127220 */ /* 0x001fe20000400000 */
[----:B------:R-:W-:Y:S01]  /*0d70*/  FSEL R26, R28, RZ, !P2 ;  /* 0x000000ff1c1a7208 */ /* 0x000fe20005000000 */
[----:B------:R-:W-:Y:S01]  /*0d80*/  FFMA R24, R23, R24, R22 ;  /* 0x0000001817187223 */ /* 0x000fe20000000016 */
[C---:B------:R-:W-:Y:S01]  /*0d90*/  FSETP.GEU.AND P4, PT, |R14|.reuse, 1.175494350822287508e-38, PT ;  /* 0x008000000e00780b */ /* 0x040fe20003f8e200 */
[----:B------:R-:W-:Y:S01]  /*0da0*/  FMUL R15, R14, 0.25 ;  /* 0x3e8000000e0f7820 */ /* 0x000fe20000400000 */
[----:B------:R-:W-:Y:S01]  /*0db0*/  FSEL R22, R18, RZ, P3 ;  /* 0x000000ff12167208 */ /* 0x000fe20001800000 */
[----:B------:R-:W-:Y:S01]  /*0dc0*/  FADD R26, R26, -R17 ;  /* 0x800000111a1a7221 */ /* 0x000fe20000000000 */
[----:B------:R-:W-:-:S03]  /*0dd0*/  FSETP.GT.AND P1, PT, |R14|, 8.50705917302346158658e+37, PT ;  /* 0x7e8000000e00780b */ /* 0x000fc60003f24200 */
[----:B------:R-:W-:Y:S01]  /*0de0*/  FFMA R17, R26, R22, R17 ;  /* 0x000000161a117223 */ /* 0x000fe20000000011 */
[----:B------:R-:W-:Y:S02]  /*0df0*/  FSEL R25, R15, R14, P1 ;  /* 0x0000000e0f197208 */ /* 0x000fe40000800000 */
[----:B------:R-:W-:Y:S02]  /*0e00*/  FSEL R19, R19, RZ, !P2 ;  /* 0x000000ff13137208 */ /* 0x000fe40005000000 */
[----:B------:R-:W0:Y:S01]  /*0e10*/  SHFL.BFLY PT, R18, R17, 0x10, 0x1f ;  /* 0x0e001f0011127f89 */ /* 0x000e2200000e0000 */
[----:B------:R-:W-:Y:S02]  /*0e20*/  @!P4 FMUL R25, R25, 16777216 ;  /* 0x4b8000001919c820 */ /* 0x000fe40000400000 */
[----:B------:R-:W-:Y:S01]  /*0e30*/  FADD R23, R19, R24 ;  /* 0x0000001813177221 */ /* 0x000fe20000000000 */
[----:B------:R-:W-:Y:S01]  /*0e40*/  FMUL R27, R12, 0.25 ;  /* 0x3e8000000c1b7820 */ /* 0x000fe20000400000 */
[----:B------:R-:W1:Y:S01]  /*0e50*/  MUFU.RCP R19, R25 ;  /* 0x0000001900137308 */ /* 0x000e620000001000 */
[----:B------:R-:W-:-:S03]  /*0e60*/  FMUL R26, R26, R26 ;  /* 0x0000001a1a1a7220 */ /* 0x000fc60000400000 */
[----:B------:R-:W-:Y:S01]  /*0e70*/  FSEL R24, R27, R12, P1 ;  /* 0x0000000c1b187208 */ /* 0x000fe20000800000 */
[----:B------:R-:W-:Y:S01]  /*0e80*/  FMUL R26, R13, R26 ;  /* 0x0000001a0d1a7220 */ /* 0x000fe20000400000 */
[----:B------:R-:W-:-:S03]  /*0e90*/  FADD R13, R14, R14 ;  /* 0x0000000e0e0d7221 */ /* 0x000fc60000000000 */
[----:B------:R-:W-:Y:S01]  /*0ea0*/  @!P4 FMUL R24, R24, 16777216 ;  /* 0x4b8000001818c820 */ /* 0x000fe20000400000 */
[----:B------:R-:W-:Y:S01]  /*0eb0*/  FFMA R22, R22, R26, R23 ;  /* 0x0000001a16167223 */ /* 0x000fe20000000017 */
[----:B------:R-:W-:Y:S02]  /*0ec0*/  FSETP.NEU.AND P1, PT, R14, RZ, PT ;  /* 0x000000ff0e00720b */ /* 0x000fe40003f2d000 */
[----:B------:R-:W-:Y:S01]  /*0ed0*/  FSETP.GEU.AND P3, PT, |R13|, 1.175494350822287508e-38, PT ;  /* 0x008000000d00780b */ /* 0x000fe20003f6e200 */
[----:B-1----:R-:W-:Y:S01]  /*0ee0*/  FMUL R24, R19, R24 ;  /* 0x0000001813187220 */ /* 0x002fe20000400000 */
[----:B------:R-:W1:Y:S01]  /*0ef0*/  SHFL.BFLY PT, R23, R22, 0x10, 0x1f ;  /* 0x0e001f0016177f89 */ /* 0x000e6200000e0000 */
[----:B0-----:R-:W-:-:S03]  /*0f00*/  FADD R26, -R17, R18 ;  /* 0x00000012111a7221 */ /* 0x001fc60000000100 */
[----:B------:R-:W-:Y:S01]  /*0f10*/  FSEL R24, R24, RZ, P1 ;  /* 0x000000ff18187208 */ /* 0x000fe20000800000 */
[C---:B------:R-:W-:Y:S01]  /*0f20*/  FMUL R18, R13.reuse, 0.25 ;  /* 0x3e8000000d127820 */ /* 0x040fe20000400000 */
[----:B------:R-:W-:Y:S01]  /*0f30*/  FSETP.GT.AND P1, PT, |R13|, 8.50705917302346158658e+37, PT ;  /* 0x7e8000000d00780b */ /* 0x000fe20003f24200 */
[----:B------:R-:W-:-:S03]  /*0f40*/  FMUL R19, R26, R26 ;  /* 0x0000001a1a137220 */ /* 0x000fc60000400000 */
[----:B------:R-:W-:Y:S01]  /*0f50*/  FSEL R25, R18, R13, P1 ;  /* 0x0000000d12197208 */ /* 0x000fe20000800000 */
[----:B------:R-:W-:Y:S01]  /*0f60*/  FFMA R17, R26, R24, R17 ;  /* 0x000000181a117223 */ /* 0x000fe20000000011 */
[----:B------:R-:W-:-:S03]  /*0f70*/  FMUL R12, R12, R19 ;  /* 0x000000130c0c7220 */ /* 0x000fc60000400000 */
[----:B------:R-:W-:Y:S01]  /*0f80*/  @!P3 FMUL R25, R25, 16777216 ;  /* 0x4b8000001919b820 */ /* 0x000fe20000400000 */
[----:B------:R-:W0:Y:S03]  /*0f90*/  SHFL.BFLY PT, R26, R17, 0x8, 0x1f ;  /* 0x0d001f00111a7f89 */ /* 0x000e2600000e0000 */
[----:B------:R-:W2:Y:S01]  /*0fa0*/  MUFU.RCP R19, R25 ;  /* 0x0000001900137308 */ /* 0x000ea20000001000 */
[----:B------:R-:W-:Y:S01]  /*0fb0*/  FSEL R28, R15, R14, P1 ;  /* 0x0000000e0f1c7208 */ /* 0x000fe20000800000 */
[----:B-1----:R-:W-:-:S04]  /*0fc0*/  FADD R23, R22, R23 ;  /* 0x0000001716177221 */ /* 0x002fc80000000000 */
[----:B------:R-:W-:Y:S01]  /*0fd0*/  @!P3 FMUL R28, R28, 16777216 ;  /* 0x4b8000001c1cb820 */ /* 0x000fe20000400000 */
[----:B------:R-:W-:Y:S01]  /*0fe0*/  FFMA R23, R24, R12, R23 ;  /* 0x0000000c18177223 */ /* 0x000fe20000000017 */
[C---:B------:R-:W-:Y:S01]  /*0ff0*/  FADD R12, R13.reuse, R13 ;  /* 0x0000000d0d0c7221 */ /* 0x040fe20000000000 */
[----:B------:R-:W-:-:S03]  /*1000*/  FSETP.NEU.AND P1, PT, R13, RZ, PT ;  /* 0x000000ff0d00720b */ /* 0x000fc60003f2d000 */
[----:B------:R-:W1:Y:S01]  /*1010*/  SHFL.BFLY PT, R22, R23, 0x8, 0x1f ;  /* 0x0d001f0017167f89 */ /* 0x000e6200000e0000 */
[----:B--2---:R-:W-:Y:S01]  /*1020*/  FMUL R19, R19, R28 ;  /* 0x0000001c13137220 */ /* 0x004fe20000400000 */
[C---:B------:R-:W-:Y:S01]  /*1030*/  FSETP.GEU.AND P3, PT, |R12|.reuse, 1.175494350822287508e-38, PT ;  /* 0x008000000c00780b */ /* 0x040fe20003f6e200 */
[----:B------:R-:W-:-:S03]  /*1040*/  FMUL R15, R12, 0.25 ;  /* 0x3e8000000c0f7820 */ /* 0x000fc60000400000 */
[----:B------:R-:W-:Y:S02]  /*1050*/  FSEL R24, R19, RZ, P1 ;  /* 0x000000ff13187208 */ /* 0x000fe40000800000 */
[----:B------:R-:W-:Y:S01]  /*1060*/  FSETP.GT.AND P1, PT, |R12|, 8.50705917302346158658e+37, PT ;  /* 0x7e8000000c00780b */ /* 0x000fe20003f24200 */
[----:B0-----:R-:W-:-:S03]  /*1070*/  FADD R26, -R17, R26 ;  /* 0x0000001a111a7221 */ /* 0x001fc60000000100 */
[----:B------:R-:W-:Y:S01]  /*1080*/  FSEL R25, R15, R12, P1 ;  /* 0x0000000c0f197208 */ /* 0x000fe20000800000 */
[C---:B------:R-:W-:Y:S01]  /*1090*/  FFMA R17, R26.reuse, R24, R17 ;  /* 0x000000181a117223 */ /* 0x040fe20000000011 */
[----:B------:R-:W-:-:S03]  /*10a0*/  FMUL R19, R26, R26 ;  /* 0x0000001a1a137220 */ /* 0x000fc60000400000 */
[----:B------:R-:W-:Y:S01]  /*10b0*/  @!P3 FMUL R25, R25, 16777216 ;  /* 0x4b8000001919b820 */ /* 0x000fe20000400000 */
[----:B------:R-:W-:Y:S02]  /*10c0*/  FMUL R19, R14, R19 ;  /* 0x000000130e137220 */ /* 0x000fe40000400000 */
[----:B------:R-:W0:Y:S03]  /*10d0*/  SHFL.BFLY PT, R14, R17, 0x4, 0x1f ;  /* 0x0c801f00110e7f89 */ /* 0x000e2600000e0000 */
[----:B------:R-:W2:Y:S01]  /*10e0*/  MUFU.RCP R25, R25 ;  /* 0x0000001900197308 */ /* 0x000ea20000001000 */
[----:B-1----:R-:W-:Y:S01]  /*10f0*/  FADD R23, R23, R22 ;  /* 0x0000001617177221 */ /* 0x002fe20000000000 */
[----:B------:R-:W-:-:S03]  /*1100*/  FSEL R18, R18, R13, P1 ;  /* 0x0000000d12127208 */ /* 0x000fc60000800000 */
[----:B------:R-:W-:Y:S02]  /*1110*/  FFMA R24, R24, R19, R23 ;  /* 0x0000001318187223 */ /* 0x000fe40000000017 */
[----:B------:R-:W-:-:S03]  /*1120*/  @!P3 FMUL R18, R18, 16777216 ;  /* 0x4b8000001212b820 */ /* 0x000fc60000400000 */
[----:B------:R-:W1:Y:S01]  /*1130*/  SHFL.BFLY PT, R19, R24, 0x4, 0x1f ;  /* 0x0c801f0018137f89 */ /* 0x000e6200000e0000 */
[----:B------:R-:W-:Y:S01]  /*1140*/  FSETP.NEU.AND P1, PT, R12, RZ, PT ;  /* 0x000000ff0c00720b */ /* 0x000fe20003f2d000 */
[----:B--2---:R-:W-:-:S05]  /*1150*/  FMUL R18, R25, R18 ;  /* 0x0000001219127220 */ /* 0x004fca0000400000 */
[----:B------:R-:W-:Y:S01]  /*1160*/  FSEL R18, R18, RZ, P1 ;  /* 0x000000ff12127208 */ /* 0x000fe20000800000 */
[----:B0-----:R-:W-:Y:S01]  /*1170*/  FADD R22, -R17, R14 ;  /* 0x0000000e11167221 */ /* 0x001fe20000000100 */
[----:B------:R-:W-:-:S03]  /*1180*/  FADD R14, R12, R12 ;  /* 0x0000000c0c0e7221 */ /* 0x000fc60000000000 */
[C---:B------:R-:W-:Y:S01]  /*1190*/  FFMA R17, R22.reuse, R18, R17 ;  /* 0x0000001216117223 */ /* 0x040fe20000000011 */
[----:B------:R-:W-:Y:S01]  /*11a0*/  FMUL R26, R22, R22 ;  /* 0x00000016161a7220 */ /* 0x000fe20000400000 */
[----:B------:R-:W-:-:S03]  /*11b0*/  FSETP.GEU.AND P3, PT, |R14|, 1.175494350822287508e-38, PT ;  /* 0x008000000e00780b */ /* 0x000fc60003f6e200 */
[----:B------:R-:W-:Y:S01]  /*11c0*/  FMUL R26, R13, R26 ;  /* 0x0000001a0d1a7220 */ /* 0x000fe20000400000 */
[----:B------:R-:W0:Y:S01]  /*11d0*/  SHFL.BFLY PT, R22, R17, 0x2, 0x1f ;  /* 0x0c401f0011167f89 */ /* 0x000e2200000e0000 */
[C---:B------:R-:W-:Y:S01]  /*11e0*/  FMUL R13, R14.reuse, 0.25 ;  /* 0x3e8000000e0d7820 */ /* 0x040fe20000400000 */
[----:B------:R-:W-:Y:S01]  /*11f0*/  FSETP.GT.AND P1, PT, |R14|, 8.50705917302346158658e+37, PT ;  /* 0x7e8000000e00780b */ /* 0x000fe20003f24200 */
[----:B-1----:R-:W-:-:S03]  /*1200*/  FADD R19, R24, R19 ;  /* 0x0000001318137221 */ /* 0x002fc60000000000 */
[----:B------:R-:W-:Y:S01]  /*1210*/  FSEL R23, R13, R14, P1 ;  /* 0x0000000e0d177208 */ /* 0x000fe20000800000 */
[----:B------:R-:W-:-:S04]  /*1220*/  FFMA R19, R18, R26, R19 ;  /* 0x0000001a12137223 */ /* 0x000fc80000000013 */
[----:B------:R-:W-:Y:S01]  /*1230*/  @!P3 FMUL R23, R23, 16777216 ;  /* 0x4b8000001717b820 */ /* 0x000fe20000400000 */
[----:B------:R-:W1:Y:S05]  /*1240*/  SHFL.BFLY PT, R18, R19, 0x2, 0x1f ;  /* 0x0c401f0013127f89 */ /* 0x000e6a00000e0000 */
[----:B------:R-:W2:Y:S01]  /*1250*/  MUFU.RCP R23, R23 ;  /* 0x0000001700177308 */ /* 0x000ea20000001000 */
[----:B------:R-:W-:Y:S01]  /*1260*/  FSEL R24, R15, R12, P1 ;  /* 0x0000000c0f187208 */ /* 0x000fe20000800000 */
[----:B0-----:R-:W-:-:S04]  /*1270*/  FADD R22, -R17, R22 ;  /* 0x0000001611167221 */ /* 0x001fc80000000100 */
[----:B------:R-:W-:Y:S01]  /*1280*/  @!P3 FMUL R24, R24, 16777216 ;  /* 0x4b8000001818b820 */ /* 0x000fe20000400000 */
[----:B------:R-:W-:Y:S01]  /*1290*/  FMUL R15, R22, R22 ;  /* 0x00000016160f7220 */ /* 0x000fe20000400000 */
[----:B------:R-:W-:Y:S02]  /*12a0*/  FSETP.NEU.AND P1, PT, R14, RZ, PT ;  /* 0x000000ff0e00720b */ /* 0x000fe40003f2d000 */
[----:B--2---:R-:W-:Y:S01]  /*12b0*/  FMUL R24, R23, R24 ;  /* 0x0000001817187220 */ /* 0x004fe20000400000 */
[----:B------:R-:W-:Y:S01]  /*12c0*/  FMUL R25, R12, R15 ;  /* 0x0000000f0c197220 */ /* 0x000fe20000400000 */
[----:B------:R-:W-:-:S03]  /*12d0*/  FADD R12, R14, R14 ;  /* 0x0000000e0e0c7221 */ /* 0x000fc60000000000 */
[----:B------:R-:W-:Y:S02]  /*12e0*/  FSEL R24, R24, RZ, P1 ;  /* 0x000000ff18187208 */ /* 0x000fe40000800000 */
[C---:B------:R-:W-:Y:S01]  /*12f0*/  FSETP.GEU.AND P3, PT, |R12|.reuse, 1.175494350822287508e-38, PT ;  /* 0x008000000c00780b */ /* 0x040fe20003f6e200 */
[----:B-1----:R-:W-:Y:S01]  /*1300*/  FADD R15, R19, R18 ;  /* 0x00000012130f7221 */ /* 0x002fe20000000000 */
[C---:B------:R-:W-:Y:S01]  /*1310*/  FMUL R19, R12.reuse, 0.25 ;  /* 0x3e8000000c137820 */ /* 0x040fe20000400000 */
[----:B------:R-:W-:Y:S01]  /*1320*/  FSETP.GT.AND P1, PT, |R12|, 8.50705917302346158658e+37, PT ;  /* 0x7e8000000c00780b */ /* 0x000fe20003f24200 */
[----:B------:R-:W-:Y:S01]  /*1330*/  FFMA R17, R22, R24, R17 ;  /* 0x0000001816117223 */ /* 0x000fe20000000011 */
[----:B------:R-:W0:Y:S01]  /*1340*/  S2R R18, SR_TID.X ;  /* 0x0000000000127919 */ /* 0x000e220000002100 */
[----:B------:R-:W-:Y:S01]  /*1350*/  FFMA R15, R24, R25, R15 ;  /* 0x00000019180f7223 */ /* 0x000fe2000000000f */
[----:B------:R-:W-:Y:S02]  /*1360*/  FSEL R19, R19, R12, P1 ;  /* 0x0000000c13137208 */ /* 0x000fe40000800000 */
[----:B------:R-:W1:Y:S04]  /*1370*/  SHFL.BFLY PT, R22, R17, 0x1, 0x1f ;  /* 0x0c201f0011167f89 */ /* 0x000e6800000e0000 */
[----:B------:R-:W2:Y:S01]  /*1380*/  SHFL.BFLY PT, R24, R15, 0x1, 0x1f ;  /* 0x0c201f000f187f89 */ /* 0x000ea200000e0000 */
[----:B------:R-:W-:Y:S01]  /*1390*/  @!P3 FMUL R19, R19, 16777216 ;  /* 0x4b8000001313b820 */ /* 0x000fe20000400000 */
[----:B------:R-:W3:Y:S05]  /*13a0*/  S2UR UR5, SR_CgaCtaId ;  /* 0x00000000000579c3 */ /* 0x000eea0000008800 */
[----:B------:R-:W4:Y:S01]  /*13b0*/  MUFU.RCP R19, R19 ;  /* 0x0000001300137308 */ /* 0x000f220000001000 */
[----:B------:R-:W-:-:S05]  /*13c0*/  FSEL R26, R13, R14, P1 ;  /* 0x0000000e0d1a7208 */ /* 0x000fca0000800000 */
[----:B------:R-:W-:Y:S01]  /*13d0*/  @!P3 FMUL R26, R26, 16777216 ;  /* 0x4b8000001a1ab820 */ /* 0x000fe20000400000 */
[----:B------:R-:W-:Y:S01]  /*13e0*/  FSETP.NEU.AND P1, PT, R12, RZ, PT ;  /* 0x000000ff0c00720b */ /* 0x000fe20003f2d000 */
[----:B-1----:R-:W-:Y:S02]  /*13f0*/  FADD R22, -R17, R22 ;  /* 0x0000001611167221 */ /* 0x002fe40000000100 */
[----:B----4-:R-:W-:Y:S01]  /*1400*/  FMUL R26, R19, R26 ;  /* 0x0000001a131a7220 */ /* 0x010fe20000400000 */
[----:B--2---:R-:W-:Y:S01]  /*1410*/  FADD R13, R15, R24 ;  /* 0x000000180f0d7221 */ /* 0x004fe20000000000 */
[----:B0-----:R-:W-:Y:S01]  /*1420*/  LOP3.LUT P3, RZ, R18, 0x1f, RZ, 0xc0, !PT ;  /* 0x0000001f12ff7812 */ /* 0x001fe2000786c0ff */
[----:B------:R-:W-:Y:S01]  /*1430*/  FMUL R15, R22, R22 ;  /* 0x00000016160f7220 */ /* 0x000fe20000400000 */
[----:B------:R-:W-:Y:S01]  /*1440*/  UMOV UR4, 0x400 ;  /* 0x0000040000047882 */ /* 0x000fe20000000000 */
[----:B------:R-:W-:Y:S01]  /*1450*/  FSEL R26, R26, RZ, P1 ;  /* 0x000000ff1a1a7208 */ /* 0x000fe20000800000 */
[----:B---3--:R-:W-:Y:S01]  /*1460*/  UPRMT UR4, UR5, 0x654, UR4 ;  /* 0x0000065405047896 */ /* 0x008fe20008000004 */
[----:B------:R-:W-:Y:S01]  /*1470*/  SHF.R.U32.HI R19, RZ, 0x3, R18 ;  /* 0x00000003ff137819 */ /* 0x000fe20000011612 */
[----:B------:R-:W-:-:S02]  /*1480*/  FMUL R15, R14, R15 ;  /* 0x0000000f0e0f7220 */ /* 0x000fc40000400000 */
[----:B------:R-:W-:Y:S01]  /*1490*/  FFMA R22, R22, R26, R17 ;  /* 0x0000001a16167223 */ /* 0x000fe20000000011 */
[----:B------:R-:W-:Y:S01]  /*14a0*/  LOP3.LUT R19, R19, 0x1c, RZ, 0xc0, !PT ;  /* 0x0000001c13137812 */ /* 0x000fe200078ec0ff */
[----:B------:R-:W-:Y:S01]  /*14b0*/  FFMA R26, R26, R15, R13 ;  /* 0x0000000f1a1a7223 */ /* 0x000fe2000000000d */
[----:B------:R-:W-:Y:S04]  /*14c0*/  @!P2 STG.E.128 desc[UR6][R20.64+0x3000], R8 ;  /* 0x003000081400a986 */ /* 0x000fe8000c101d06 */
[----:B------:R-:W-:Y:S04]  /*14d0*/  @!P3 STS [R19+UR4+0x40], R12 ;  /* 0x0000400c1300b988 */ /* 0x000fe80008000804 */
[----:B------:R0:W-:Y:S04]  /*14e0*/  @!P3 STS [R19+UR4], R22 ;  /* 0x000000161300b988 */ /* 0x0001e80008000804 */
[----:B------:R-:W-:Y:S01]  /*14f0*/  @!P3 STS [R19+UR4+0x20], R26 ;  /* 0x0000201a1300b988 */ /* 0x000fe20008000804 */
[----:B------:R-:W-:Y:S01]  /*1500*/  BAR.SYNC.DEFER_BLOCKING 0x0 ;  /* 0x0000000000007b1d */ /* 0x000fe20000010000 */
[----:B------:R-:W-:-:S02]  /*1510*/  ISETP.GE.AND P4, PT, R18, 0x8, PT ;  /* 0x000000081200780c */ /* 0x000fc40003f86270 */
[----:B------:R-:W-:-:S05]  /*1520*/  SHF.L.U32 R13, R18, 0x2, RZ ;  /* 0x00000002120d7819 */ /* 0x000fca00000006ff */
[----:B0-----:R-:W0:Y:S06]  /*1530*/  LDC.64 R22, c[0x0][0x218] ;  /* 0x00008600ff167b82 */ /* 0x001e2c0000000a00 */
[----:B------:R-:W1:Y:S04]  /*1540*/  @!P4 LDS R0, [R13+UR4+0x40] ;  /* 0x000040040d00c984 */ /* 0x000e680008000800 */
[----:B------:R-:W2:Y:S04]  /*1550*/  @!P4 LDS R16, [R13+UR4] ;  /* 0x000000040d10c984 */ /* 0x000ea80008000800 */
[----:B------:R-:W-:Y:S04]  /*1560*/  @!P4 LDS R5, [R13+UR4+0x20] ;  /* 0x000020040d05c984 */ /* 0x000fe80008000800 */
[----:B-1----:R-:W1:Y:S04]  /*1570*/  SHFL.BFLY PT, R15, R0, 0x4, 0x1f ;  /* 0x0c801f00000f7f89 */ /* 0x002e6800000e0000 */
[----:B--2---:R-:W2:Y:S01]  /*1580*/  SHFL.BFLY PT, R11, R16, 0x4, 0x1f ;  /* 0x0c801f00100b7f89 */ /* 0x004ea200000e0000 */
[----:B-1----:R-:W-:-:S05]  /*1590*/  FADD R14, R0, R15 ;  /* 0x0000000f000e7221 */ /* 0x002fca0000000000 */
[C---:B------:R-:W-:Y:S01]  /*15a0*/  FSETP.GEU.AND P3, PT, |R14|.reuse, 1.175494350822287508e-38, PT ;  /* 0x008000000e00780b */ /* 0x040fe20003f6e200 */
[C---:B------:R-:W-:Y:S01]  /*15b0*/  FMUL R17, R14.reuse, 0.25 ;  /* 0x3e8000000e117820 */ /* 0x040fe20000400000 */
[----:B------:R-:W-:Y:S01]  /*15c0*/  FSETP.GT.AND P1, PT, |R14|, 8.50705917302346158658e+37, PT ;  /* 0x7e8000000e00780b */ /* 0x000fe20003f24200 */
[----:B------:R-:W1:Y:S03]  /*15d0*/  SHFL.BFLY PT, R9, R14, 0x2, 0x1f ;  /* 0x0c401f000e097f89 */ /* 0x000e6600000e0000 */
[----:B------:R-:W-:Y:S01]  /*15e0*/  FSEL R17, R17, R14, P1 ;  /* 0x0000000e11117208 */ /* 0x000fe20000800000 */
[----:B------:R-:W3:Y:S06]  /*15f0*/  SHFL.BFLY PT, R10, R5, 0x4, 0x1f ;  /* 0x0c801f00050a7f89 */ /* 0x000eec00000e0000 */
[----:B------:R-:W-:-:S04]  /*1600*/  @!P3 FMUL R17, R17, 16777216 ;  /* 0x4b8000001111b820 */ /* 0x000fc80000400000 */
[----:B------:R-:W4:Y:S01]  /*1610*/  MUFU.RCP R12, R17 ;  /* 0x00000011000c7308 */ /* 0x000f220000001000 */
[----:B------:R-:W-:Y:S01]  /*1620*/  @P1 FMUL R15, R15, 0.25 ;  /* 0x3e8000000f0f1820 */ /* 0x000fe20000400000 */
[----:B--2---:R-:W-:-:S03]  /*1630*/  FADD R11, -R16, R11 ;  /* 0x0000000b100b7221 */ /* 0x004fc60000000100 */
[----:B------:R-:W-:Y:S01]  /*1640*/  @!P3 FMUL R15, R15, 16777216 ;  /* 0x4b8000000f0fb820 */ /* 0x000fe20000400000 */
[C---:B-1----:R-:W-:Y:S01]  /*1650*/  FADD R8, R14.reuse, R9 ;  /* 0x000000090e087221 */ /* 0x042fe20000000000 */
[----:B------:R-:W-:Y:S02]  /*1660*/  FSETP.NEU.AND P3, PT, R14, RZ, PT ;  /* 0x000000ff0e00720b */ /* 0x000fe40003f6d000 */
[----:B----4-:R-:W-:Y:S02]  /*1670*/  FMUL R12, R12, R15 ;  /* 0x0000000f0c0c7220 */ /* 0x010fe40000400000 */
[C---:B------:R-:W-:Y:S01]  /*1680*/  FSETP.GEU.AND P4, PT, |R8|.reuse, 1.175494350822287508e-38, PT ;  /* 0x008000000800780b */ /* 0x040fe20003f8e200 */
[----:B------:R-:W-:Y:S01]  /*1690*/  FMUL R15, R11, R11 ;  /* 0x0000000b0b0f7220 */ /* 0x000fe20000400000 */
[C---:B------:R-:W-:Y:S01]  /*16a0*/  FMUL R19, R8.reuse, 0.25 ;  /* 0x3e80000008137820 */ /* 0x040fe20000400000 */
[----:B------:R-:W-:Y:S01]  /*16b0*/  FSETP.GT.AND P1, PT, |R8|, 8.50705917302346158658e+37, PT ;  /* 0x7e8000000800780b */ /* 0x000fe20003f24200 */
[----:B---3--:R-:W-:Y:S01]  /*16c0*/  FADD R5, R5, R10 ;  /* 0x0000000a05057221 */ /* 0x008fe20000000000 */
[----:B------:R-:W-:Y:S01]  /*16d0*/  FSEL R12, R12, RZ, P3 ;  /* 0x000000ff0c0c7208 */ /* 0x000fe20001800000 */
[----:B------:R-:W-:Y:S01]  /*16e0*/  FMUL R15, R0, R15 ;  /* 0x0000000f000f7220 */ /* 0x000fe20000400000 */
[----:B------:R-:W-:-:S03]  /*16f0*/  FSEL R19, R19, R8, P1 ;  /* 0x0000000813137208 */ /* 0x000fc60000800000 */
[----:B------:R-:W-:Y:S01]  /*1700*/  FFMA R11, R11, R12, R16 ;  /* 0x0000000c0b0b7223 */ /* 0x000fe20000000010 */
[----:B------:R-:W-:Y:S02]  /*1710*/  FFMA R15, R12, R15, R5 ;  /* 0x0000000f0c0f7223 */ /* 0x000fe40000000005 */
[----:B------:R-:W1:Y:S01]  /*1720*/  SHFL.BFLY PT, R5, R8, 0x1, 0x1f ;  /* 0x0c201f0008057f89 */ /* 0x000e6200000e0000 */
[----:B------:R-:W-:-:S03]  /*1730*/  @!P4 FMUL R19, R19, 16777216 ;  /* 0x4b8000001313c820 */ /* 0x000fc60000400000 */
[----:B------:R-:W2:Y:S01]  /*1740*/  SHFL.BFLY PT, R10, R11, 0x2, 0x1f ;  /* 0x0c401f000b0a7f89 */ /* 0x000ea200000e0000 */
[----:B------:R-:W3:Y:S03]  /*1750*/  MUFU.RCP R0, R19 ;  /* 0x0000001300007308 */ /* 0x000ee60000001000 */
[----:B------:R-:W4:Y:S01]  /*1760*/  SHFL.BFLY PT, R12, R15, 0x2, 0x1f ;  /* 0x0c401f000f0c7f89 */ /* 0x000f2200000e0000 */
[----:B------:R-:W-:-:S04]  /*1770*/  @P1 FMUL R9, R9, 0.25 ;  /* 0x3e80000009091820 */ /* 0x000fc80000400000 */
[----:B------:R-:W-:Y:S01]  /*1780*/  @!P4 FMUL R9, R9, 16777216 ;  /* 0x4b8000000909c820 */ /* 0x000fe20000400000 */
[----:B------:R-:W-:-:S03]  /*1790*/  FSETP.NEU.AND P1, PT, R8, RZ, PT ;  /* 0x000000ff0800720b */ /* 0x000fc60003f2d000 */
[----:B---3--:R-:W-:Y:S01]  /*17a0*/  FMUL R9, R0, R9 ;  /* 0x0000000900097220 */ /* 0x008fe20000400000 */
[----:B-1----:R-:W-:-:S04]  /*17b0*/  FADD R0, R8, R5 ;  /* 0x0000000508007221 */ /* 0x002fc80000000000 */
[----:B------:R-:W-:Y:S01]  /*17c0*/  FSEL R16, R9, RZ, P1 ;  /* 0x000000ff09107208 */ /* 0x000fe20000800000 */
[----:B--2---:R-:W-:Y:S01]  /*17d0*/  FADD R10, -R11, R10 ;  /* 0x0000000a0b0a7221 */ /* 0x004fe20000000100 */
[----:B------:R-:W-:Y:S01]  /*17e0*/  FSETP.GEU.AND P3, PT, |R0|, 1.175494350822287508e-38, PT ;  /* 0x008000000000780b */ /* 0x000fe20003f6e200 */
[----:B----4-:R-:W-:Y:S02]  /*17f0*/  FADD R17, R15, R12 ;  /* 0x0000000c0f117221 */ /* 0x010fe40000000000 */
[C---:B------:R-:W-:Y:S01]  /*1800*/  FMUL R15, R10.reuse, R10 ;  /* 0x0000000a0a0f7220 */ /* 0x040fe20000400000 */
[----:B------:R-:W-:Y:S01]  /*1810*/  FFMA R9, R10, R16, R11 ;  /* 0x000000100a097223 */ /* 0x000fe2000000000b */
[C---:B------:R-:W-:Y:S01]  /*1820*/  FMUL R11, R0.reuse, 0.25 ;  /* 0x3e800000000b7820 */ /* 0x040fe20000400000 */
[----:B------:R-:W-:Y:S01]  /*1830*/  FSETP.GT.AND P1, PT, |R0|, 8.50705917302346158658e+37, PT ;  /* 0x7e8000000000780b */ /* 0x000fe20003f24200 */
[----:B------:R-:W-:Y:S02]  /*1840*/  FMUL R15, R14, R15 ;  /* 0x0000000f0e0f7220 */ /* 0x000fe40000400000 */
[----:B------:R-:W1:Y:S01]  /*1850*/  SHFL.BFLY PT, R10, R9, 0x1, 0x1f ;  /* 0x0c201f00090a7f89 */ /* 0x000e6200000e0000 */
[----:B------:R-:W-:Y:S01]  /*1860*/  FSEL R11, R11, R0, P1 ;  /* 0x000000000b0b7208 */ /* 0x000fe20000800000 */
[----:B------:R-:W-:-:S02]  /*1870*/  FFMA R15, R16, R15, R17 ;  /* 0x0000000f100f7223 */ /* 0x000fc40000000011 */
[----:B------:R-:W2:Y:S02]  /*1880*/  LDC.64 R16, c[0x0][0x248] ;  /* 0x00009200ff107b82 */ /* 0x000ea40000000a00 */
[----:B------:R-:W-:Y:S01]  /*1890*/  @!P3 FMUL R11, R11, 16777216 ;  /* 0x4b8000000b0bb820 */ /* 0x000fe20000400000 */
[----:B------:R-:W3:Y:S03]  /*18a0*/  SHFL.BFLY PT, R12, R15, 0x1, 0x1f ;  /* 0x0c201f000f0c7f89 */ /* 0x000ee600000e0000 */
[----:B------:R-:W4:Y:S01]  /*18b0*/  MUFU.RCP R14, R11 ;  /* 0x0000000b000e7308 */ /* 0x000f220000001000 */
[----:B------:R-:W-:Y:S01]  /*18c0*/  @P1 FMUL R5, R5, 0.25 ;  /* 0x3e80000005051820 */ /* 0x000fe20000400000 */
[----:B------:R-:W-:-:S03]  /*18d0*/  LOP3.LUT P1, RZ, R18, 0x7, RZ, 0xc0, !PT ;  /* 0x0000000712ff7812 */ /* 0x000fc6000782c0ff */
[----:B------:R-:W-:Y:S01]  /*18e0*/  @!P3 FMUL R5, R5, 16777216 ;  /* 0x4b8000000505b820 */ /* 0x000fe20000400000 */
[----:B------:R-:W-:Y:S02]  /*18f0*/  FSETP.NEU.AND P3, PT, R0, RZ, PT ;  /* 0x000000ff0000720b */ /* 0x000fe40003f6d000 */
[----:B------:R-:W-:Y:S01]  /*1900*/  ISETP.LT.AND P1, PT, R18, 0x8, !P1 ;  /* 0x000000081200780c */ /* 0x000fe20004f21270 */
[----:B-1----:R-:W-:Y:S01]  /*1910*/  FADD R10, -R9, R10 ;  /* 0x0000000a090a7221 */ /* 0x002fe20000000100 */
[----:B----4-:R-:W-:-:S03]  /*1920*/  FMUL R14, R14, R5 ;  /* 0x000000050e0e7220 */ /* 0x010fc60000400000 */
[----:B------:R-:W-:Y:S02]  /*1930*/  FMUL R5, R10, R10 ;  /* 0x0000000a0a057220 */ /* 0x000fe40000400000 */
[----:B------:R-:W-:Y:S01]  /*1940*/  FSEL R14, R14, RZ, P3 ;  /* 0x000000ff0e0e7208 */ /* 0x000fe20001800000 */
[----:B---3--:R-:W-:Y:S01]  /*1950*/  FADD R15, R15, R12 ;  /* 0x0000000c0f0f7221 */ /* 0x008fe20000000000 */
[----:B------:R-:W-:-:S03]  /*1960*/  FMUL R5, R8, R5 ;  /* 0x0000000508057220 */ /* 0x000fc60000400000 */
[----:B------:R-:W-:Y:S01]  /*1970*/  FFMA R10, R10, R14, R9 ;  /* 0x0000000e0a0a7223 */ /* 0x000fe20000000009 */
[----:B------:R-:W-:Y:S01]  /*1980*/  FFMA R14, R14, R5, R15 ;  /* 0x000000050e0e7223 */ /* 0x000fe2000000000f */
[----:B------:R-:W-:Y:S04]  /*1990*/  @P1 STS [R13+UR4+0x40], R0 ;  /* 0x000040000d001988 */ /* 0x000fe80008000804 */
[----:B------:R1:W-:Y:S04]  /*19a0*/  @P1 STS [R13+UR4], R10 ;  /* 0x0000000a0d001988 */ /* 0x0003e80008000804 */
[----:B------:R3:W-:Y:S01]  /*19b0*/  @P1 STS [R13+UR4+0x20], R14 ;  /* 0x0000200e0d001988 */ /* 0x0007e20008000804 */
[----:B------:R-:W-:Y:S06]  /*19c0*/  BAR.SYNC.DEFER_BLOCKING 0x0 ;  /* 0x0000000000007b1d */ /* 0x000fec0000010000 */
[----:B------:R-:W4:Y:S01]  /*19d0*/  LDS R5, [UR4] ;  /* 0x00000004ff057984 */ /* 0x000f220008000800 */
[----:B------:R-:W-:Y:S01]  /*19e0*/  LOP3.LUT R9, R13, 0x3fc, RZ, 0xc0, !PT ;  /* 0x000003fc0d097812 */ /* 0x000fe200078ec0ff */
[----:B--2---:R-:W-:Y:S01]  /*19f0*/  IMAD.WIDE R16, R4, 0x4, R16 ;  /* 0x0000000404107825 */ /* 0x004fe200078e0210 */
[----:B-1----:R-:W-:-:S02]  /*1a00*/  CS2R R10, SRZ ;  /* 0x00000000000a7805 */ /* 0x002fc4000001ff00 */
[----:B---3--:R-:W-:Y:S02]  /*1a10*/  CS2R R14, SRZ ;  /* 0x00000000000e7805 */ /* 0x008fe4000001ff00 */
[----:B------:R-:W-:Y:S01]  /*1a20*/  LEA R9, R4, R9, 0xc ;  /* 0x0000000904097211 */ /* 0x000fe200078e60ff */
[----:B------:R-:W1:Y:S04]  /*1a30*/  LDS R0, [UR4+0x20] ;  /* 0x00002004ff007984 */ /* 0x000e680008000800 */
[----:B0-----:R-:W-:Y:S01]  /*1a40*/  IMAD.WIDE R22, R9, 0x4, R22 ;  /* 0x0000000409167825 */ /* 0x001fe200078e0216 */
[----:B------:R-:W-:Y:S02]  /*1a50*/  CS2R R8, SRZ ;  /* 0x0000000000087805 */ /* 0x000fe4000001ff00 */
[----:B------:R-:W-:Y:S01]  /*1a60*/  CS2R R12, SRZ ;  /* 0x00000000000c7805 */ /* 0x000fe2000001ff00 */
[----:B----4-:R0:W-:Y:S04]  /*1a70*/  @P0 STG.E desc[UR6][R16.64], R5 ;  /* 0x0000000510000986 */ /* 0x0101e8000c101906 */
[----:B------:R-:W2:Y:S04]  /*1a80*/  @!P2 LDG.E.EF.128 R8, desc[UR6][R20.64] ;  /* 0x000000061408a981 */ /* 0x000ea8000c0e1d00 */
[----:B------:R-:W3:Y:S01]  /*1a90*/  @!P2 LDG.E.EF.128 R12, desc[UR6][R22.64] ;  /* 0x00000006160ca981 */ /* 0x000ee2000c0e1d00 */
[----:B0-----:R-:W-:-:S10]  /*1aa0*/  HFMA2.MMA R17, -RZ, RZ, 0.6875, 0 ;  /* 0x39800000ff117435 */ /* 0x001fd400000001ff */
[----:B-1----:R-:W-:-:S06]  /*1ab0*/  FFMA R0, R0, R17, 9.9999997473787516356e-06 ;  /* 0x3727c5ac00007423 */ /* 0x002fcc0000000011 */
[----:B------:R-:W0:Y:S01]  /*1ac0*/  MUFU.RSQ R0, R0 ;  /* 0x0000000000007308 */ /* 0x000e220000001400 */
[----:B------:R-:W-:Y:S01]  /*1ad0*/  FADD R3, R3, R6 ;  /* 0x0000000603037221 */ /* 0x000fe20000000000 */
[----:B------:R-:W-:Y:S01]  /*1ae0*/  FADD R2, R7, R2 ;  /* 0x0000000207027221 */ /* 0x000fe20000000000 */
[----:B------:R-:W-:Y:S02]  /*1af0*/  CS2R R18, SRZ ;  /* 0x0000000000127805 */ /* 0x000fe4000001ff00 */
[----:B--2---:R-:W-:Y:S02]  /*1b00*/  SEL R10, R10, RZ, !P2 ;  /* 0x000000ff0a0a7207 */ /* 0x004fe40005000000 */
[----:B------:R-:W-:Y:S02]  /*1b10*/  SEL R16, R11, RZ, !P2 ;  /* 0x000000ff0b107207 */ /* 0x000fe40005000000 */
[----:B------:R-:W-:Y:S02]  /*1b20*/  SEL R8, R8, RZ, !P2 ;  /* 0x000000ff08087207 */ /* 0x000fe40005000000 */
[----:B------:R-:W-:Y:S01]  /*1b30*/  SEL R6, R9, RZ, !P2 ;  /* 0x000000ff09067207 */ /* 0x000fe20005000000 */
[C---:B------:R-:W-:Y:S01]  /*1b40*/  FADD R11, -R5.reuse, R10 ;  /* 0x0000000a050b7221 */ /* 0x040fe20000000100 */
[C---:B------:R-:W-:Y:S01]  /*1b50*/  FADD R17, -R5.reuse, R16 ;  /* 0x0000001005117221 */ /* 0x040fe20000000100 */
[----:B------:R-:W-:-:S02]  /*1b60*/  FADD R7, -R5, R8 ;  /* 0x0000000805077221 */ /* 0x000fc40000000100 */
[----:B------:R-:W-:Y:S01]  /*1b70*/  FADD R9, -R5, R6 ;  /* 0x0000000605097221 */ /* 0x000fe20000000100 */
[-C--:B0-----:R-:W-:Y:S01]  /*1b80*/  FMUL R8, R11, R0.reuse ;  /* 0x000000000b087220 */ /* 0x081fe20000400000 */
[-C--:B------:R-:W-:Y:S01]  /*1b90*/  FMUL R10, R17, R0.reuse ;  /* 0x00000000110a7220 */ /* 0x080fe20000400000 */
[-C--:B------:R-:W-:Y:S01]  /*1ba0*/  FMUL R7, R7, R0.reuse ;  /* 0x0000000007077220 */ /* 0x080fe20000400000 */
[----:B------:R-:W-:Y:S01]  /*1bb0*/  FMUL R6, R9, R0 ;  /* 0x0000000009067220 */ /* 0x000fe20000400000 */
[----:B---3--:R-:W-:Y:S01]  /*1bc0*/  SEL R14, R14, RZ, !P2 ;  /* 0x000000ff0e0e7207 */ /* 0x008fe20005000000 */
[C-C-:B------:R-:W-:Y:S01]  /*1bd0*/  FFMA R9, R2.reuse, R8, R3.reuse ;  /* 0x0000000802097223 */ /* 0x140fe20000000003 */
[----:B------:R-:W-:Y:S01]  /*1be0*/  SEL R15, R15, RZ, !P2 ;  /* 0x000000ff0f0f7207 */ /* 0x000fe20005000000 */
[--C-:B------:R-:W-:Y:S01]  /*1bf0*/  FFMA R10, R2, R10, R3.reuse ;  /* 0x0000000a020a7223 */ /* 0x100fe20000000003 */
[----:B------:R-:W-:Y:S01]  /*1c00*/  SEL R12, R12, RZ, !P2 ;  /* 0x000000ff0c0c7207 */ /* 0x000fe20005000000 */
[C-C-:B------:R-:W-:Y:S01]  /*1c10*/  FFMA R7, R2.reuse, R7, R3.reuse ;  /* 0x0000000702077223 */ /* 0x140fe20000000003 */
[----:B------:R-:W-:Y:S01]  /*1c20*/  SEL R13, R13, RZ, !P2 ;  /* 0x000000ff0d0d7207 */ /* 0x000fe20005000000 */
[----:B------:R-:W-:Y:S01]  /*1c30*/  FFMA R6, R2, R6, R3 ;  /* 0x0000000602067223 */ /* 0x000fe20000000003 */
[----:B------:R-:W-:Y:S01]  /*1c40*/  FADD R14, R14, R9 ;  /* 0x000000090e0e7221 */ /* 0x000fe20000000000 */
[----:B------:R-:W-:Y:S01]  /*1c50*/  FADD R15, R15, R10 ;  /* 0x0000000a0f0f7221 */ /* 0x000fe20000000000 */
[----:B------:R-:W-:Y:S01]  /*1c60*/  FADD R12, R12, R7 ;  /* 0x000000070c0c7221 */ /* 0x000fe20000000000 */
[----:B------:R-:W-:Y:S01]  /*1c70*/  FADD R13, R13, R6 ;  /* 0x000000060d0d7221 */ /* 0x000fe20000000000 */
[----:B------:R-:W-:-:S02]  /*1c80*/  CS2R R8, SRZ ;  /* 0x0000000000087805 */ /* 0x000fc4000001ff00 */
[----:B------:R-:W-:Y:S01]  /*1c90*/  CS2R R10, SRZ ;  /* 0x00000000000a7805 */ /* 0x000fe2000001ff00 */
[----:B------:R-:W-:Y:S01]  /*1ca0*/  HFMA2.MMA R17, -RZ, RZ, 0, 0 ;  /* 0x00000000ff117435 */ /* 0x000fe200000001ff */
[----:B------:R-:W-:Y:S01]  /*1cb0*/  MOV R16, RZ ;  /* 0x000000ff00107202 */ /* 0x000fe20000000f00 */
[----:B------:R0:W-:Y:S04]  /*1cc0*/  @!P2 STG.E.128 desc[UR6][R22.64], R12 ;  /* 0x0000000c1600a986 */ /* 0x0001e8000c101d06 */
[----:B------:R-:W2:Y:S04]  /*1cd0*/  @!P2 LDG.E.EF.128 R8, desc[UR6][R20.64+0x1000] ;  /* 0x001000061408a981 */ /* 0x000ea8000c0e1d00 */
[----:B------:R-:W0:Y:S01]  /*1ce0*/  @!P2 LDG.E.EF.128 R16, desc[UR6][R22.64+0x1000] ;  /* 0x001000061610a981 */ /* 0x000e22000c0e1d00 */
[----:B--2---:R-:W-:-:S02]  /*1cf0*/  SEL R10, R10, RZ, !P2 ;  /* 0x000000ff0a0a7207 */ /* 0x004fc40005000000 */
[----:B------:R-:W-:Y:S02]  /*1d00*/  SEL R24, R11, RZ, !P2 ;  /* 0x000000ff0b187207 */ /* 0x000fe40005000000 */
[----:B------:R-:W-:Y:S02]  /*1d10*/  SEL R8, R8, RZ, !P2 ;  /* 0x000000ff08087207 */ /* 0x000fe40005000000 */
[----:B------:R-:W-:Y:S01]  /*1d20*/  SEL R6, R9, RZ, !P2 ;  /* 0x000000ff09067207 */ /* 0x000fe20005000000 */
[----:B------:R-:W-:Y:S01]  /*1d30*/  FADD R11, -R5, R10 ;  /* 0x0000000a050b7221 */ /* 0x000fe20000000100 */
[----:B0-----:R-:W-:Y:S01]  /*1d40*/  SEL R13, R17, RZ, !P2 ;  /* 0x000000ff110d7207 */ /* 0x001fe20005000000 */
[C---:B------:R-:W-:Y:S01]  /*1d50*/  FADD R17, -R5.reuse, R24 ;  /* 0x0000001805117221 */ /* 0x040fe20000000100 */
[C---:B------:R-:W-:Y:S01]  /*1d60*/  FADD R7, -R5.reuse, R8 ;  /* 0x0000000805077221 */ /* 0x040fe20000000100 */
[----:B------:R-:W-:Y:S01]  /*1d70*/  FADD R9, -R5, R6 ;  /* 0x0000000605097221 */ /* 0x000fe20000000100 */
[-C--:B------:R-:W-:Y:S01]  /*1d80*/  FMUL R8, R11, R0.reuse ;  /* 0x000000000b087220 */ /* 0x080fe20000400000 */
[-C--:B------:R-:W-:Y:S01]  /*1d90*/  FMUL R10, R17, R0.reuse ;  /* 0x00000000110a7220 */ /* 0x080fe20000400000 */
[-C--:B------:R-:W-:Y:S01]  /*1da0*/  FMUL R7, R7, R0.reuse ;  /* 0x0000000007077220 */ /* 0x080fe20000400000 */
[----:B------:R-:W-:Y:S01]  /*1db0*/  FMUL R6, R9, R0 ;  /* 0x0000000009067220 */ /* 0x000fe20000400000 */
[----:B------:R-:W-:Y:S01]  /*1dc0*/  SEL R14, R18, RZ, !P2 ;  /* 0x000000ff120e7207 */ /* 0x000fe20005000000 */
[C-C-:B------:R-:W-:Y:S01]  /*1dd0*/  FFMA R9, R2.reuse, R8, R3.reuse ;  /* 0x0000000802097223 */ /* 0x140fe20000000003 */
[----:B------:R-:W-:Y:S01]  /*1de0*/  SEL R15, R19, RZ, !P2 ;  /* 0x000000ff130f7207 */ /* 0x000fe20005000000 */
[--C-:B------:R-:W-:Y:S01]  /*1df0*/  FFMA R10, R2, R10, R3.reuse ;  /* 0x0000000a020a7223 */ /* 0x100fe20000000003 */
[----:B------:R-:W-:Y:S01]  /*1e00*/  SEL R12, R16, RZ, !P2 ;  /* 0x000000ff100c7207 */ /* 0x000fe20005000000 */
[C-C-:B------:R-:W-:Y:S01]  /*1e10*/  FFMA R7, R2.reuse, R7, R3.reuse ;  /* 0x0000000702077223 */ /* 0x140fe20000000003 */
        /* <DEDUP_REMOVED lines=8> */
[----:B------:R-:W-:Y:S02]  /*1ea0*/  MOV R16, RZ ;  /* 0x000000ff00107202 */ /* 0x000fe40000000f00 */
[----:B------:R-:W-:Y:S01]  /*1eb0*/  CS2R R18, SRZ ;  /* 0x0000000000127805 */ /* 0x000fe2000001ff00 */
        /* <DEDUP_REMOVED lines=31> */
[----:B------:R0:W-:Y:S01]  /*20b0*/  @!P2 STG.E.128 desc[UR6][R22.64+0x2000], R12 ;  /* 0x0020000c1600a986 */ /* 0x0001e2000c101d06 */
[----:B------:R-:W-:Y:S01]  /*20c0*/  CS2R R18, SRZ ;  /* 0x0000000000127805 */ /* 0x000fe2000001ff00 */
[----:B------:R-:W1:Y:S02]  /*20d0*/  LDC.64 R6, c[0x0][0x250] ;  /* 0x00009400ff067b82 */ /* 0x000e640000000a00 */
[----:B------:R-:W2:Y:S04]  /*20e0*/  @!P2 LDG.E.EF.128 R8, desc[UR6][R20.64+0x3000] ;  /* 0x003000061408a981 */ /* 0x000ea8000c0e1d00 */
[----:B------:R-:W3:Y:S01]  /*20f0*/  @!P2 LDG.E.EF.128 R16, desc[UR6][R22.64+0x3000] ;  /* 0x003000061610a981 */ /* 0x000ee2000c0e1d00 */
[----:B-1----:R-:W-:Y:S01]  /*2100*/  IMAD.WIDE R6, R4, 0x4, R6 ;  /* 0x0000000404067825 */ /* 0x002fe200078e0206 */
[----:B--2---:R-:W-:-:S02]  /*2110*/  SEL R8, R8, RZ, !P2 ;  /* 0x000000ff08087207 */ /* 0x004fc40005000000 */
[----:B------:R-:W-:Y:S02]  /*2120*/  SEL R24, R9, RZ, !P2 ;  /* 0x000000ff09187207 */ /* 0x000fe40005000000 */
[----:B------:R-:W-:Y:S02]  /*2130*/  SEL R10, R10, RZ, !P2 ;  /* 0x000000ff0a0a7207 */ /* 0x000fe40005000000 */
[----:B------:R-:W-:Y:S01]  /*2140*/  SEL R26, R11, RZ, !P2 ;  /* 0x000000ff0b1a7207 */ /* 0x000fe20005000000 */
[C---:B------:R-:W-:Y:S01]  /*2150*/  FADD R9, -R5.reuse, R8 ;  /* 0x0000000805097221 */ /* 0x040fe20000000100 */
[C---:B------:R-:W-:Y:S01]  /*2160*/  FADD R11, -R5.reuse, R24 ;  /* 0x00000018050b7221 */ /* 0x040fe20000000100 */
[C---:B0-----:R-:W-:Y:S02]  /*2170*/  FADD R13, -R5.reuse, R10 ;  /* 0x0000000a050d7221 */ /* 0x041fe40000000100 */
[----:B------:R-:W-:Y:S01]  /*2180*/  FADD R5, -R5, R26 ;  /* 0x0000001a05057221 */ /* 0x000fe20000000100 */
[-C--:B------:R-:W-:Y:S01]  /*2190*/  FMUL R9, R9, R0.reuse ;  /* 0x0000000009097220 */ /* 0x080fe20000400000 */
[-C--:B------:R-:W-:Y:S01]  /*21a0*/  FMUL R8, R11, R0.reuse ;  /* 0x000000000b087220 */ /* 0x080fe20000400000 */
[-C--:B------:R-:W-:Y:S01]  /*21b0*/  FMUL R10, R13, R0.reuse ;  /* 0x000000000d0a7220 */ /* 0x080fe20000400000 */
[----:B------:R-:W-:Y:S01]  /*21c0*/  FMUL R12, R5, R0 ;  /* 0x00000000050c7220 */ /* 0x000fe20000400000 */
[----:B---3--:R-:W-:Y:S01]  /*21d0*/  SEL R16, R16, RZ, !P2 ;  /* 0x000000ff10107207 */ /* 0x008fe20005000000 */
[--C-:B------:R-:W-:Y:S01]  /*21e0*/  FFMA R9, R2, R9, R3.reuse ;  /* 0x0000000902097223 */ /* 0x100fe20000000003 */
[----:B------:R-:W-:Y:S01]  /*21f0*/  SEL R15, R18, RZ, !P2 ;  /* 0x000000ff120f7207 */ /* 0x000fe20005000000 */
[C-C-:B------:R-:W-:Y:S01]  /*2200*/  FFMA R5, R2.reuse, R8, R3.reuse ;  /* 0x0000000802057223 */ /* 0x140fe20000000003 */
[----:B------:R-:W-:Y:S01]  /*2210*/  SEL R14, R17, RZ, !P2 ;  /* 0x000000ff110e7207 */ /* 0x000fe20005000000 */
[C-C-:B------:R-:W-:Y:S01]  /*2220*/  FFMA R10, R2.reuse, R10, R3.reuse ;  /* 0x0000000a020a7223 */ /* 0x140fe20000000003 */
[----:B------:R-:W-:Y:S01]  /*2230*/  SEL R18, R19, RZ, !P2 ;  /* 0x000000ff13127207 */ /* 0x000fe20005000000 */
[----:B------:R-:W-:Y:S01]  /*2240*/  FFMA R11, R2, R12, R3 ;  /* 0x0000000c020b7223 */ /* 0x000fe20000000003 */
[----:B------:R-:W-:Y:S01]  /*2250*/  FADD R8, R16, R9 ;  /* 0x0000000910087221 */ /* 0x000fe20000000000 */
[----:B------:R-:W-:Y:S01]  /*2260*/  FADD R9, R14, R5 ;  /* 0x000000050e097221 */ /* 0x000fe20000000000 */
[----:B------:R-:W-:Y:S01]  /*2270*/  FADD R10, R15, R10 ;  /* 0x0000000a0f0a7221 */ /* 0x000fe20000000000 */
[----:B------:R-:W-:-:S05]  /*2280*/  FADD R11, R18, R11 ;  /* 0x0000000b120b7221 */ /* 0x000fca0000000000 */
[----:B------:R0:W-:Y:S02]  /*2290*/  @!P2 STG.E.128 desc[UR6][R22.64+0x3000], R8 ;  /* 0x003000081600a986 */ /* 0x0001e4000c101d06 */
[----:B0-----:R-:W-:Y:S05]  /*22a0*/  @!P0 EXIT ;  /* 0x000000000000894d */ /* 0x001fea0003800000 */
[----:B------:R-:W-:Y:S01]  /*22b0*/  STG.E desc[UR6][R6.64], R0 ;  /* 0x0000000006007986 */ /* 0x000fe2000c101906 */
[----:B------:R-:W-:Y:S05]  /*22c0*/  EXIT ;  /* 0x000000000000794d */ /* 0x000fea0003800000 */
.L_x_0:
[----:B------:R-:W-:-:S00]  /*22d0*/  BRA `(.L_x_0) ;  /* 0xfffffffc00fc7947 */ /* 0x000fc0000383ffff */
[----:B------:R-:W-:-:S00]  /*22e0*/  NOP ;  /* 0x0000000000007918 */ /* 0x000fc00000000000 */
        /* <DEDUP_REMOVED lines=9> */
.L_x_1:


//--------------------- .nv.global.init           --------------------------
	.section	.nv.global.init,"aw",@progbits
.nv.global.init:
	.type		_$_str,@object
	.size		_$_str,(.L_0 - _$_str)
_$_str:
        /*0000*/ 	.byte	0x5f, 0x5f, 0x43, 0x55, 0x44, 0x41, 0x5f, 0x46, 0x54, 0x5a, 0x00
.L_0:


//--------------------- .nv.shared.triton_red_fused__native_batch_norm_legit_functional_add_clone_convolution_55 --------------------------
	.section	.nv.shared.triton_red_fused__native_batch_norm_legit_functional_add_clone_convolution_55,"aw",@nobits
	.sectionflags	@""
	.align	16
	.zero		1024


//--------------------- .nv.constant0.triton_red_fused__native_batch_norm_legit_functional_add_clone_convolution_55 --------------------------
	.section	.nv.constant0.triton_red_fused__native_batch_norm_legit_functional_add_clone_convolution_55,"a",@progbits
	.sectionflags	@""
	.align	4
.nv.constant0.triton_red_fused__native_batch_norm_legit_functional_add_clone_convolution_55:
	.zero		608
